	.target	sm_80

	.elftype	@"ET_EXEC"


//--------------------- .note.nv.tkinfo           --------------------------
	.section	.note.nv.tkinfo,"",@"SHT_NOTE"
	.sectionflags	@"SHF_NOTE_NV_TKINFO"
	.tkinfo
        /*0018*/ 	.word	0x00000002
        /*0030*/ 	.string	""
        /*0030*/ 	.string	"ptxas"
        /*0030*/ 	.string	"Cuda compilation tools, release 13.0, V13.0.88"
        /*0030*/ 	.string	"Build cuda_13.0.r13.0/compiler.36424714_0"
        /*0030*/ 	.string	"-v  -suppress-debug-info  -lineinfo  -arch sm_80 "



//--------------------- .note.nv.cuinfo           --------------------------
	.section	.note.nv.cuinfo,"",@"SHT_NOTE"
	.sectionflags	@"SHF_NOTE_NV_CUINFO"
        /*0018*/ 	.short	0x0002
        /*001a*/ 	.short	0x0050
        /*001c*/ 	.short	0x0082
	.zero		2


//--------------------- .nv.info                  --------------------------
	.section	.nv.info,"",@"SHT_CUDA_INFO"
	.align	4


	//----- nvinfo : EIATTR_REGCOUNT
	.align		4
        /*0000*/ 	.byte	0x04, 0x2f
        /*0002*/ 	.short	(.L_1 - .L_0)
	.align		4
.L_0:
        /*0004*/ 	.word	index@(matmul_kernel)
        /*0008*/ 	.word	0x00000050


	//----- nvinfo : EIATTR_FRAME_SIZE
	.align		4
.L_1:
        /*000c*/ 	.byte	0x04, 0x11
        /*000e*/ 	.short	(.L_3 - .L_2)
	.align		4
.L_2:
        /*0010*/ 	.word	index@(matmul_kernel)
        /*0014*/ 	.word	0x00000000


	//----- nvinfo : EIATTR_MIN_STACK_SIZE
	.align		4
.L_3:
        /*0018*/ 	.byte	0x04, 0x12
        /*001a*/ 	.short	(.L_5 - .L_4)
	.align		4
.L_4:
        /*001c*/ 	.word	index@(matmul_kernel)
        /*0020*/ 	.word	0x00000000
.L_5:


//--------------------- .nv.info.matmul_kernel    --------------------------
	.section	.nv.info.matmul_kernel,"",@"SHT_CUDA_INFO"
	.sectionflags	@""
	.align	4


	//----- nvinfo : EIATTR_CUDA_API_VERSION
	.align		4
        /*0000*/ 	.byte	0x04, 0x37
        /*0002*/ 	.short	(.L_7 - .L_6)
.L_6:
        /*0004*/ 	.word	0x00000082


	//----- nvinfo : EIATTR_SW2861232_WAR
	.align		4
.L_7:
        /*0008*/ 	.byte	0x01, 0x35
	.zero		2


	//----- nvinfo : EIATTR_PARAM_CBANK
	.align		4
        /*000c*/ 	.byte	0x04, 0x0a
        /*000e*/ 	.short	(.L_9 - .L_8)
	.align		4
.L_8:
        /*0010*/ 	.word	index@(.nv.constant0.matmul_kernel)
        /*0014*/ 	.short	0x0160
        /*0016*/ 	.short	0x0050


	//----- nvinfo : EIATTR_CBANK_PARAM_SIZE
	.align		4
.L_9:
        /*0018*/ 	.byte	0x03, 0x19
        /*001a*/ 	.short	0x0050


	//----- nvinfo : EIATTR_KPARAM_INFO
	.align		4
        /*001c*/ 	.byte	0x04, 0x17
        /*001e*/ 	.short	(.L_11 - .L_10)
.L_10:
        /*0020*/ 	.word	0x00000000
        /*0024*/ 	.short	0x000d
        /*0026*/ 	.short	0x0048
        /*0028*/ 	.byte	0x00, 0xf4, 0x21, 0x00


	//----- nvinfo : EIATTR_KPARAM_INFO
	.align		4
.L_11:
        /*002c*/ 	.byte	0x04, 0x17
        /*002e*/ 	.short	(.L_13 - .L_12)
.L_12:
        /*0030*/ 	.word	0x00000000
        /*0034*/ 	.short	0x000c
        /*0036*/ 	.short	0x0040
        /*0038*/ 	.byte	0x00, 0xf4, 0x21, 0x00


	//----- nvinfo : EIATTR_KPARAM_INFO
	.align		4
.L_13:
        /*003c*/ 	.byte	0x04, 0x17
        /*003e*/ 	.short	(.L_15 - .L_14)
.L_14:
        /*0040*/ 	.word	0x00000000
        /*0044*/ 	.short	0x000b
        /*0046*/ 	.short	0x0038
        /*0048*/ 	.byte	0x00, 0xf0, 0x11, 0x00


	//----- nvinfo : EIATTR_KPARAM_INFO
	.align		4
.L_15:
        /*004c*/ 	.byte	0x04, 0x17
        /*004e*/ 	.short	(.L_17 - .L_16)
.L_16:
        /*0050*/ 	.word	0x00000000
        /*0054*/ 	.short	0x000a
        /*0056*/ 	.short	0x0034
        /*0058*/ 	.byte	0x00, 0xf0, 0x11, 0x00


	//----- nvinfo : EIATTR_KPARAM_INFO
	.align		4
.L_17:
        /*005c*/ 	.byte	0x04, 0x17
        /*005e*/ 	.short	(.L_19 - .L_18)
.L_18:
        /*0060*/ 	.word	0x00000000
        /*0064*/ 	.short	0x0009
        /*0066*/ 	.short	0x0030
        /*0068*/ 	.byte	0x00, 0xf0, 0x11, 0x00


	//----- nvinfo : EIATTR_KPARAM_INFO
	.align		4
.L_19:
        /*006c*/ 	.byte	0x04, 0x17
        /*006e*/ 	.short	(.L_21 - .L_20)
.L_20:
        /*0070*/ 	.word	0x00000000
        /*0074*/ 	.short	0x0008
        /*0076*/ 	.short	0x002c
        /*0078*/ 	.byte	0x00, 0xf0, 0x11, 0x00


	//----- nvinfo : EIATTR_KPARAM_INFO
	.align		4
.L_21:
        /*007c*/ 	.byte	0x04, 0x17
        /*007e*/ 	.short	(.L_23 - .L_22)
.L_22:
        /*0080*/ 	.word	0x00000000
        /*0084*/ 	.short	0x0007
        /*0086*/ 	.short	0x0028
        /*0088*/ 	.byte	0x00, 0xf0, 0x11, 0x00


	//----- nvinfo : EIATTR_KPARAM_INFO
	.align		4
.L_23:
        /*008c*/ 	.byte	0x04, 0x17
        /*008e*/ 	.short	(.L_25 - .L_24)
.L_24:
        /*0090*/ 	.word	0x00000000
        /*0094*/ 	.short	0x0006
        /*0096*/ 	.short	0x0024
        /*0098*/ 	.byte	0x00, 0xf0, 0x11, 0x00


	//----- nvinfo : EIATTR_KPARAM_INFO
	.align		4
.L_25:
        /*009c*/ 	.byte	0x04, 0x17
        /*009e*/ 	.short	(.L_27 - .L_26)
.L_26:
        /*00a0*/ 	.word	0x00000000
        /*00a4*/ 	.short	0x0005
        /*00a6*/ 	.short	0x0020
        /*00a8*/ 	.byte	0x00, 0xf0, 0x11, 0x00


	//----- nvinfo : EIATTR_KPARAM_INFO
	.align		4
.L_27:
        /*00ac*/ 	.byte	0x04, 0x17
        /*00ae*/ 	.short	(.L_29 - .L_28)
.L_28:
        /*00b0*/ 	.word	0x00000000
        /*00b4*/ 	.short	0x0004
        /*00b6*/ 	.short	0x001c
        /*00b8*/ 	.byte	0x00, 0xf0, 0x11, 0x00


	//----- nvinfo : EIATTR_KPARAM_INFO
	.align		4
.L_29:
        /*00bc*/ 	.byte	0x04, 0x17
        /*00be*/ 	.short	(.L_31 - .L_30)
.L_30:
        /*00c0*/ 	.word	0x00000000
        /*00c4*/ 	.short	0x0003
        /*00c6*/ 	.short	0x0018
        /*00c8*/ 	.byte	0x00, 0xf0, 0x11, 0x00


	//----- nvinfo : EIATTR_KPARAM_INFO
	.align		4
.L_31:
        /*00cc*/ 	.byte	0x04, 0x17
        /*00ce*/ 	.short	(.L_33 - .L_32)
.L_32:
        /*00d0*/ 	.word	0x00000000
        /*00d4*/ 	.short	0x0002
        /*00d6*/ 	.short	0x0010
        /*00d8*/ 	.byte	0x00, 0xf4, 0x21, 0x00


	//----- nvinfo : EIATTR_KPARAM_INFO
	.align		4
.L_33:
        /*00dc*/ 	.byte	0x04, 0x17
        /*00de*/ 	.short	(.L_35 - .L_34)
.L_34:
        /*00e0*/ 	.word	0x00000000
        /*00e4*/ 	.short	0x0001
        /*00e6*/ 	.short	0x0008
        /*00e8*/ 	.byte	0x00, 0xf4, 0x21, 0x00


	//----- nvinfo : EIATTR_KPARAM_INFO
	.align		4
.L_35:
        /*00ec*/ 	.byte	0x04, 0x17
        /*00ee*/ 	.short	(.L_37 - .L_36)
.L_36:
        /*00f0*/ 	.word	0x00000000
        /*00f4*/ 	.short	0x0000
        /*00f6*/ 	.short	0x0000
        /*00f8*/ 	.byte	0x00, 0xf4, 0x21, 0x00


	//----- nvinfo : EIATTR_MAXREG_COUNT
	.align		4
.L_37:
        /*00fc*/ 	.byte	0x03, 0x1b
        /*00fe*/ 	.short	0x00ff


	//----- nvinfo : EIATTR_NUM_BARRIERS
	.align		4
        /*0100*/ 	.byte	0x02, 0x4c
        /*0102*/ 	.byte	0x01
	.zero		1


	//----- nvinfo : EIATTR_MERCURY_ISA_VERSION
	.align		4
        /*0104*/ 	.byte	0x03, 0x5f
        /*0106*/ 	.short	0x0000


	//----- nvinfo : EIATTR_EXIT_INSTR_OFFSETS
	.align		4
        /*0108*/ 	.byte	0x04, 0x1c
        /*010a*/ 	.short	(.L_39 - .L_38)


	//   ....[0]....
.L_38:
        /*010c*/ 	.word	0x00001e30


	//   ....[1]....
        /*0110*/ 	.word	0x00001e60


	//----- nvinfo : EIATTR_REQNTID
	.align		4
.L_39:
        /*0114*/ 	.byte	0x04, 0x10
        /*0116*/ 	.short	(.L_41 - .L_40)
.L_40:
        /*0118*/ 	.word	0x00000080
        /*011c*/ 	.word	0x00000001
        /*0120*/ 	.word	0x00000001
.L_41:


//--------------------- .nv.callgraph             --------------------------
	.section	.nv.callgraph,"",@"SHT_CUDA_CALLGRAPH"
	.align	4
	.sectionentsize	8
	.align		4
        /*0000*/ 	.word	0x00000000
	.align		4
        /*0004*/ 	.word	0xffffffff
	.align		4
        /*0008*/ 	.word	0x00000000
	.align		4
        /*000c*/ 	.word	0xfffffffe
	.align		4
        /*0010*/ 	.word	0x00000000
	.align		4
        /*0014*/ 	.word	0xfffffffd
	.align		4
        /*0018*/ 	.word	0x00000000
	.align		4
        /*001c*/ 	.word	0xfffffffc


//--------------------- .nv.rel.action            --------------------------
	.section	.nv.rel.action,"",@"SHT_CUDA_RELOCINFO"
	.align	8
	.sectionentsize	8
        /*0000*/ 	.byte	0x73, 0x00, 0x00, 0x00, 0x00, 0x00, 0x00, 0x00, 0x00, 0x00, 0x00, 0x11, 0x25, 0x00, 0x05, 0x36


//--------------------- .nv.constant0.matmul_kernel --------------------------
	.section	.nv.constant0.matmul_kernel,"a",@progbits
	.sectionflags	@""
	.align	4
.nv.constant0.matmul_kernel:
	.zero		432


//--------------------- .text.matmul_kernel       --------------------------
	.section	.text.matmul_kernel,"ax",@progbits
	.sectioninfo	@"SHI_REGISTERS=80"
	.align	128
        .global         matmul_kernel
        .type           matmul_kernel,@function
        .size           matmul_kernel,(.L_x_3 - matmul_kernel)
        .other          matmul_kernel,@"STO_CUDA_ENTRY STV_DEFAULT"
matmul_kernel:
.text.matmul_kernel:
[----:B------:R-:W-:Y:S02]  /*0000*/  IMAD.MOV.U32 R1, RZ, RZ, c[0x0][0x28] ;  /* 0x00000a00ff017624 */ /* 0x000fe400078e00ff */
[----:B------:R-:W-:Y:S01]  /*0010*/  IMAD.MOV.U32 R6, RZ, RZ, 0x1f ;  /* 0x0000001fff067424 */ /* 0x000fe200078e00ff */
[----:B------:R-:W0:Y:S01]  /*0020*/  S2R R5, SR_CTAID.X ;  /* 0x0000000000057919 */ /* 0x000e220000002500 */
[----:B------:R-:W-:Y:S01]  /*0030*/  IMAD.MOV.U32 R55, RZ, RZ, c[0x0][0x180] ;  /* 0x00006000ff377624 */ /* 0x000fe200078e00ff */
[----:B------:R-:W-:Y:S02]  /*0040*/  ULDC.64 UR6, c[0x0][0x118] ;  /* 0x0000460000067ab9 */ /* 0x000fe40000000a00 */
[----:B------:R-:W-:Y:S02]  /*0050*/  IADD3 R0, R6, c[0x0][0x17c], RZ ;  /* 0x00005f0006007a10 */ /* 0x000fe40007ffe0ff */
[----:B------:R-:W-:Y:S02]  /*0060*/  IADD3 R55, R55, 0x1f, RZ ;  /* 0x0000001f37377810 */ /* 0x000fe40007ffe0ff */
[----:B------:R-:W-:-:S04]  /*0070*/  SHF.R.S32.HI R3, RZ, 0x1f, R0 ;  /* 0x0000001fff037819 */ /* 0x000fc80000011400 */
[----:B------:R-:W-:-:S04]  /*0080*/  LEA.HI R3, R3, R0, RZ, 0x5 ;  /* 0x0000000003037211 */ /* 0x000fc800078f28ff */
[----:B------:R-:W-:-:S05]  /*0090*/  SHF.R.S32.HI R3, RZ, 0x5, R3 ;  /* 0x00000005ff037819 */ /* 0x000fca0000011403 */
[----:B------:R-:W-:Y:S01]  /*00a0*/  IMAD.SHL.U32 R4, R3, 0x8, RZ ;  /* 0x0000000803047824 */ /* 0x000fe200078e00ff */
[----:B0-----:R-:W-:-:S04]  /*00b0*/  IABS R10, R5 ;  /* 0x00000005000a7213 */ /* 0x001fc80000000000 */
[-C--:B------:R-:W-:Y:S02]  /*00c0*/  IABS R7, R4.reuse ;  /* 0x0000000400077213 */ /* 0x080fe40000000000 */
[----:B------:R-:W-:Y:S02]  /*00d0*/  IABS R11, R4 ;  /* 0x00000004000b7213 */ /* 0x000fe40000000000 */
[----:B------:R-:W0:Y:S08]  /*00e0*/  I2F.RP R0, R7 ;  /* 0x0000000700007306 */ /* 0x000e300000209400 */
[----:B0-----:R-:W0:Y:S02]  /*00f0*/  MUFU.RCP R0, R0 ;  /* 0x0000000000007308 */ /* 0x001e240000001000 */
[----:B0-----:R-:W-:Y:S01]  /*0100*/  IADD3 R2, R0, 0xffffffe, RZ ;  /* 0x0ffffffe00027810 */ /* 0x001fe20007ffe0ff */
[----:B------:R-:W-:-:S05]  /*0110*/  IMAD.MOV R0, RZ, RZ, -R11 ;  /* 0x000000ffff007224 */ /* 0x000fca00078e0a0b */
[----:B------:R0:W1:Y:S02]  /*0120*/  F2I.FTZ.U32.TRUNC.NTZ R3, R2 ;  /* 0x0000000200037305 */ /* 0x000064000021f000 */
[----:B0-----:R-:W-:Y:S02]  /*0130*/  IMAD.MOV.U32 R2, RZ, RZ, RZ ;  /* 0x000000ffff027224 */ /* 0x001fe400078e00ff */
[----:B-1----:R-:W-:-:S04]  /*0140*/  IMAD.MOV R8, RZ, RZ, -R3 ;  /* 0x000000ffff087224 */ /* 0x002fc800078e0a03 */
[----:B------:R-:W-:Y:S02]  /*0150*/  IMAD R9, R8, R7, RZ ;  /* 0x0000000708097224 */ /* 0x000fe400078e02ff */
[----:B------:R-:W-:Y:S02]  /*0160*/  IMAD.MOV.U32 R8, RZ, RZ, R10 ;  /* 0x000000ffff087224 */ /* 0x000fe400078e000a */
[----:B------:R-:W-:-:S06]  /*0170*/  IMAD.HI.U32 R3, R3, R9, R2 ;  /* 0x0000000903037227 */ /* 0x000fcc00078e0002 */
[----:B------:R-:W-:-:S04]  /*0180*/  IMAD.HI.U32 R3, R3, R8, RZ ;  /* 0x0000000803037227 */ /* 0x000fc800078e00ff */
[----:B------:R-:W-:-:S05]  /*0190*/  IMAD R0, R3, R0, R8 ;  /* 0x0000000003007224 */ /* 0x000fca00078e0208 */
[----:B------:R-:W-:-:S13]  /*01a0*/  ISETP.GT.U32.AND P1, PT, R7, R0, PT ;  /* 0x000000000700720c */ /* 0x000fda0003f24070 */
[----:B------:R-:W-:Y:S01]  /*01b0*/  @!P1 IMAD.IADD R0, R0, 0x1, -R7 ;  /* 0x0000000100009824 */ /* 0x000fe200078e0a07 */
[----:B------:R-:W-:Y:S02]  /*01c0*/  @!P1 IADD3 R3, R3, 0x1, RZ ;  /* 0x0000000103039810 */ /* 0x000fe40007ffe0ff */
[----:B------:R-:W-:Y:S02]  /*01d0*/  ISETP.NE.AND P1, PT, R4, RZ, PT ;  /* 0x000000ff0400720c */ /* 0x000fe40003f25270 */
[----:B------:R-:W-:Y:S02]  /*01e0*/  ISETP.GE.U32.AND P0, PT, R0, R7, PT ;  /* 0x000000070000720c */ /* 0x000fe40003f06070 */
[----:B------:R-:W-:-:S04]  /*01f0*/  LOP3.LUT R0, R5, R4, RZ, 0x3c, !PT ;  /* 0x0000000405007212 */ /* 0x000fc800078e3cff */
[----:B------:R-:W-:Y:S02]  /*0200*/  ISETP.GE.AND P2, PT, R0, RZ, PT ;  /* 0x000000ff0000720c */ /* 0x000fe40003f46270 */
[----:B------:R-:W-:-:S05]  /*0210*/  IADD3 R0, R6, c[0x0][0x178], RZ ;  /* 0x00005e0006007a10 */ /* 0x000fca0007ffe0ff */
[----:B------:R-:W-:-:S05]  /*0220*/  @P0 IADD3 R3, R3, 0x1, RZ ;  /* 0x0000000103030810 */ /* 0x000fca0007ffe0ff */
[----:B------:R-:W-:Y:S01]  /*0230*/  IMAD.MOV.U32 R2, RZ, RZ, R3 ;  /* 0x000000ffff027224 */ /* 0x000fe200078e0003 */
[----:B------:R-:W-:-:S03]  /*0240*/  SHF.R.S32.HI R3, RZ, 0x1f, R0 ;  /* 0x0000001fff037819 */ /* 0x000fc60000011400 */
[----:B------:R-:W-:Y:S01]  /*0250*/  @!P2 IMAD.MOV R2, RZ, RZ, -R2 ;  /* 0x000000ffff02a224 */ /* 0x000fe200078e0a02 */
[----:B------:R-:W-:Y:S02]  /*0260*/  @!P1 LOP3.LUT R2, RZ, R4, RZ, 0x33, !PT ;  /* 0x00000004ff029212 */ /* 0x000fe400078e33ff */
[----:B------:R-:W-:-:S03]  /*0270*/  LEA.HI R3, R3, R0, RZ, 0x5 ;  /* 0x0000000003037211 */ /* 0x000fc600078f28ff */
[----:B------:R-:W-:Y:S02]  /*0280*/  IMAD.SHL.U32 R37, R2, 0x8, RZ ;  /* 0x0000000802257824 */ /* 0x000fe400078e00ff */
[----:B------:R-:W-:-:S03]  /*0290*/  IMAD.MOV R2, RZ, RZ, -R2 ;  /* 0x000000ffff027224 */ /* 0x000fc600078e0a02 */
[----:B------:R-:W-:Y:S01]  /*02a0*/  LEA.HI.SX32 R3, R3, -R37, 0x1b ;  /* 0x8000002503037211 */ /* 0x000fe200078fdaff */
[----:B------:R-:W-:-:S03]  /*02b0*/  IMAD R4, R4, R2, R5 ;  /* 0x0000000204047224 */ /* 0x000fc600078e0205 */
[----:B------:R-:W-:Y:S02]  /*02c0*/  IMNMX R11, R3, 0x8, PT ;  /* 0x00000008030b7817 */ /* 0x000fe40003800200 */
[----:B------:R-:W-:Y:S02]  /*02d0*/  IABS R9, R4 ;  /* 0x0000000400097213 */ /* 0x000fe40000000000 */
[----:B------:R-:W-:-:S04]  /*02e0*/  IABS R7, R11 ;  /* 0x0000000b00077213 */ /* 0x000fc80000000000 */
[----:B------:R-:W0:Y:S08]  /*02f0*/  I2F.RP R0, R7 ;  /* 0x0000000700007306 */ /* 0x000e300000209400 */
[----:B0-----:R-:W0:Y:S02]  /*0300*/  MUFU.RCP R0, R0 ;  /* 0x0000000000007308 */ /* 0x001e240000001000 */
[----:B0-----:R-:W-:-:S06]  /*0310*/  IADD3 R3, R0, 0xffffffe, RZ ;  /* 0x0ffffffe00037810 */ /* 0x001fcc0007ffe0ff */
[----:B------:R-:W0:Y:S02]  /*0320*/  F2I.FTZ.U32.TRUNC.NTZ R3, R3 ;  /* 0x0000000300037305 */ /* 0x000e24000021f000 */
[----:B0-----:R-:W-:-:S04]  /*0330*/  IMAD.MOV R6, RZ, RZ, -R3 ;  /* 0x000000ffff067224 */ /* 0x001fc800078e0a03 */
[----:B------:R-:W-:Y:S01]  /*0340*/  IMAD.MOV.U32 R2, RZ, RZ, R6 ;  /* 0x000000ffff027224 */ /* 0x000fe200078e0006 */
[----:B------:R-:W-:-:S03]  /*0350*/  IABS R6, R11 ;  /* 0x0000000b00067213 */ /* 0x000fc60000000000 */
[----:B------:R-:W-:Y:S02]  /*0360*/  IMAD R5, R2, R7, RZ ;  /* 0x0000000702057224 */ /* 0x000fe400078e02ff */
[----:B------:R-:W-:Y:S02]  /*0370*/  IMAD.MOV.U32 R2, RZ, RZ, RZ ;  /* 0x000000ffff027224 */ /* 0x000fe400078e00ff */
[----:B------:R-:W-:Y:S02]  /*0380*/  IMAD.MOV R0, RZ, RZ, -R6 ;  /* 0x000000ffff007224 */ /* 0x000fe400078e0a06 */
        /* <DEDUP_REMOVED lines=10> */
[----:B------:R-:W0:Y:S05]  /*0430*/  S2R R0, SR_TID.X ;  /* 0x0000000000007919 */ /* 0x000e2a0000002100 */
[----:B------:R-:W-:Y:S02]  /*0440*/  @P0 IADD3 R2, R2, 0x1, RZ ;  /* 0x0000000102020810 */ /* 0x000fe40007ffe0ff */
[----:B------:R-:W-:-:S03]  /*0450*/  ISETP.GT.AND P0, PT, R55, 0x1f, PT ;  /* 0x0000001f3700780c */ /* 0x000fc60003f04270 */
[----:B------:R-:W-:-:S04]  /*0460*/  IMAD.MOV.U32 R9, RZ, RZ, R2 ;  /* 0x000000ffff097224 */ /* 0x000fc800078e0002 */
[----:B------:R-:W-:Y:S01]  /*0470*/  @!P2 IMAD.MOV R9, RZ, RZ, -R9 ;  /* 0x000000ffff09a224 */ /* 0x000fe200078e0a09 */
[----:B------:R-:W-:-:S05]  /*0480*/  @!P1 LOP3.LUT R9, RZ, R11, RZ, 0x33, !PT ;  /* 0x0000000bff099212 */ /* 0x000fca00078e33ff */
[----:B------:R-:W-:Y:S01]  /*0490*/  IMAD.MOV R2, RZ, RZ, -R9 ;  /* 0x000000ffff027224 */ /* 0x000fe200078e0a09 */
[----:B------:R-:W-:Y:S01]  /*04a0*/  @!P0 CS2R R24, SRZ ;  /* 0x0000000000188805 */ /* 0x000fe2000001ff00 */
[----:B------:R-:W-:Y:S01]  /*04b0*/  IMAD.SHL.U32 R17, R9, 0x20, RZ ;  /* 0x0000002009117824 */ /* 0x000fe200078e00ff */
[----:B------:R-:W-:Y:S01]  /*04c0*/  @!P0 CS2R R26, SRZ ;  /* 0x00000000001a8805 */ /* 0x000fe2000001ff00 */
[----:B------:R-:W-:Y:S01]  /*04d0*/  IMAD R2, R11, R2, R4 ;  /* 0x000000020b027224 */ /* 0x000fe200078e0204 */
[----:B0-----:R-:W-:Y:S01]  /*04e0*/  SHF.R.U32.HI R4, RZ, 0x5, R0 ;  /* 0x00000005ff047819 */ /* 0x001fe20000011600 */
[C---:B------:R-:W-:Y:S01]  /*04f0*/  @!P0 IMAD.SHL.U32 R5, R0.reuse, 0x2, RZ ;  /* 0x0000000200058824 */ /* 0x040fe200078e00ff */
[C---:B------:R-:W-:Y:S01]  /*0500*/  LEA.HI R3, R0.reuse, 0x1c, RZ, 0x1b ;  /* 0x0000001c00037811 */ /* 0x040fe200078fd8ff */
[----:B------:R-:W-:Y:S01]  /*0510*/  IMAD.IADD R37, R37, 0x1, R2 ;  /* 0x0000000125257824 */ /* 0x000fe200078e0202 */
[C---:B------:R-:W-:Y:S01]  /*0520*/  LOP3.LUT R2, R0.reuse, 0x1f, RZ, 0xc0, !PT ;  /* 0x0000001f00027812 */ /* 0x040fe200078ec0ff */
[----:B------:R-:W-:Y:S01]  /*0530*/  @!P0 IMAD.SHL.U32 R6, R0, 0x40, RZ ;  /* 0x0000004000068824 */ /* 0x000fe200078e00ff */
[----:B------:R-:W-:Y:S01]  /*0540*/  SGXT.U32 R4, R4, 0x2 ;  /* 0x000000020404781a */ /* 0x000fe20000000000 */
[C---:B------:R-:W-:Y:S01]  /*0550*/  @!P0 IMAD.SHL.U32 R8, R0.reuse, 0x8, RZ ;  /* 0x0000000800088824 */ /* 0x040fe200078e00ff */
[----:B------:R-:W-:Y:S01]  /*0560*/  @!P0 LOP3.LUT R7, R0, 0x40, RZ, 0xc0, !PT ;  /* 0x0000004000078812 */ /* 0x000fe200078ec0ff */
[----:B------:R-:W-:Y:S01]  /*0570*/  IMAD.IADD R36, R3, 0x1, R17 ;  /* 0x0000000103247824 */ /* 0x000fe200078e0211 */
[----:B------:R-:W-:Y:S01]  /*0580*/  LOP3.LUT R9, R17, R4, RZ, 0xfc, !PT ;  /* 0x0000000411097212 */ /* 0x000fe200078efcff */
[----:B------:R-:W-:Y:S01]  /*0590*/  IMAD R37, R37, 0x20, R2 ;  /* 0x0000002025257824 */ /* 0x000fe200078e0202 */
[----:B------:R-:W-:-:S02]  /*05a0*/  LOP3.LUT R10, R17, 0x4, R4, 0xfe, !PT ;  /* 0x00000004110a7812 */ /* 0x000fc400078efe04 */
[C-C-:B------:R-:W-:Y:S02]  /*05b0*/  LOP3.LUT R11, R17.reuse, 0x8, R4.reuse, 0xfe, !PT ;  /* 0x00000008110b7812 */ /* 0x140fe400078efe04 */
[C-C-:B------:R-:W-:Y:S02]  /*05c0*/  LOP3.LUT R12, R17.reuse, 0xc, R4.reuse, 0xfe, !PT ;  /* 0x0000000c110c7812 */ /* 0x140fe400078efe04 */
[C-C-:B------:R-:W-:Y:S02]  /*05d0*/  LOP3.LUT R13, R17.reuse, 0x10, R4.reuse, 0xfe, !PT ;  /* 0x00000010110d7812 */ /* 0x140fe400078efe04 */
[C-C-:B------:R-:W-:Y:S02]  /*05e0*/  LOP3.LUT R14, R17.reuse, 0x14, R4.reuse, 0xfe, !PT ;  /* 0x00000014110e7812 */ /* 0x140fe400078efe04 */
[----:B------:R-:W-:Y:S01]  /*05f0*/  LOP3.LUT R15, R17, 0x18, R4, 0xfe, !PT ;  /* 0x00000018110f7812 */ /* 0x000fe200078efe04 */
[----:B------:R-:W-:Y:S05]  /*0600*/  @!P0 BRA `(.L_x_0) ;  /* 0x0000138000008947 */ /* 0x000fea0003800000 */
[----:B------:R-:W-:Y:S01]  /*0610*/  IABS R18, c[0x0][0x17c] ;  /* 0x00005f0000127a13 */ /* 0x000fe20000000000 */
[----:B------:R-:W-:Y:S01]  /*0620*/  IMAD.SHL.U32 R26, R0, 0x10, RZ ;  /* 0x00000010001a7824 */ /* 0x000fe200078e00ff */
[----:B------:R-:W-:Y:S01]  /*0630*/  IABS R17, c[0x0][0x178] ;  /* 0x00005e0000117a13 */ /* 0x000fe20000000000 */
[----:B------:R-:W-:Y:S01]  /*0640*/  IMAD.MOV.U32 R56, RZ, RZ, c[0x0][0x18c] ;  /* 0x00006300ff387624 */ /* 0x000fe200078e00ff */
[----:B------:R-:W0:Y:S01]  /*0650*/  I2F.RP R5, R18 ;  /* 0x0000001200057306 */ /* 0x000e220000209400 */
[----:B------:R-:W-:Y:S01]  /*0660*/  IABS R16, R36 ;  /* 0x0000002400107213 */ /* 0x000fe20000000000 */
[----:B------:R-:W-:Y:S01]  /*0670*/  IMAD.MOV.U32 R57, RZ, RZ, c[0x0][0x188] ;  /* 0x00006200ff397624 */ /* 0x000fe200078e00ff */
[----:B------:R-:W-:Y:S01]  /*0680*/  IABS R23, R15 ;  /* 0x0000000f00177213 */ /* 0x000fe20000000000 */
[----:B------:R-:W-:Y:S01]  /*0690*/  IMAD R52, R2, c[0x0][0x18c], RZ ;  /* 0x0000630002347a24 */ /* 0x000fe200078e02ff */
[----:B------:R-:W-:Y:S01]  /*06a0*/  IABS R25, R14 ;  /* 0x0000000e00197213 */ /* 0x000fe20000000000 */
[----:B------:R-:W-:Y:S01]  /*06b0*/  IMAD R53, R3, c[0x0][0x188], RZ ;  /* 0x0000620003357a24 */ /* 0x000fe200078e02ff */
[----:B------:R-:W-:Y:S01]  /*06c0*/  IABS R27, R13 ;  /* 0x0000000d001b7213 */ /* 0x000fe20000000000 */
[----:B------:R-:W1:Y:S01]  /*06d0*/  I2F.RP R8, R17 ;  /* 0x0000001100087306 */ /* 0x000e620000209400 */
[----:B------:R-:W-:Y:S01]  /*06e0*/  IABS R31, R10 ;  /* 0x0000000a001f7213 */ /* 0x000fe20000000000 */
[----:B------:R-:W-:Y:S01]  /*06f0*/  IMAD R54, R4, c[0x0][0x188], RZ ;  /* 0x0000620004367a24 */ /* 0x000fe200078e02ff */
[----:B------:R-:W-:Y:S01]  /*0700*/  IABS R33, R9 ;  /* 0x0000000900217213 */ /* 0x000fe20000000000 */
[----:B------:R-:W-:Y:S01]  /*0710*/  IMAD.SHL.U32 R56, R56, 0x20, RZ ;  /* 0x0000002038387824 */ /* 0x000fe200078e00ff */
[----:B------:R-:W-:Y:S01]  /*0720*/  LOP3.LUT R26, R26, 0x200, RZ, 0xc0, !PT ;  /* 0x000002001a1a7812 */ /* 0x000fe200078ec0ff */
[----:B------:R-:W-:Y:S01]  /*0730*/  IMAD.SHL.U32 R57, R57, 0x20, RZ ;  /* 0x0000002039397824 */ /* 0x000fe200078e00ff */
[C---:B------:R-:W-:Y:S01]  /*0740*/  LOP3.LUT R46, R4.reuse, 0x4, RZ, 0xfc, !PT ;  /* 0x00000004042e7812 */ /* 0x040fe200078efcff */
[----:B0-----:R-:W0:Y:S01]  /*0750*/  MUFU.RCP R5, R5 ;  /* 0x0000000500057308 */ /* 0x001e220000001000 */
[C---:B------:R-:W-:Y:S01]  /*0760*/  LOP3.LUT R47, R4.reuse, 0x8, RZ, 0xfc, !PT ;  /* 0x00000008042f7812 */ /* 0x040fe200078efcff */
[----:B------:R-:W-:Y:S01]  /*0770*/  ULDC UR4, c[0x0][0x180] ;  /* 0x0000600000047ab9 */ /* 0x000fe20000000800 */
[----:B------:R-:W-:Y:S01]  /*0780*/  LOP3.LUT R48, R4, 0xc, RZ, 0xfc, !PT ;  /* 0x0000000c04307812 */ /* 0x000fe200078efcff */
[----:B------:R-:W-:Y:S01]  /*0790*/  IMAD R64, R46, c[0x0][0x188], RZ ;  /* 0x000062002e407a24 */ /* 0x000fe200078e02ff */
[C---:B------:R-:W-:Y:S01]  /*07a0*/  LOP3.LUT R49, R4.reuse, 0x10, RZ, 0xfc, !PT ;  /* 0x0000001004317812 */ /* 0x040fe200078efcff */
[----:B------:R-:W-:Y:S01]  /*07b0*/  IMAD R62, R47, c[0x0][0x188], RZ ;  /* 0x000062002f3e7a24 */ /* 0x000fe200078e02ff */
[C---:B------:R-:W-:Y:S01]  /*07c0*/  LOP3.LUT R50, R4.reuse, 0x14, RZ, 0xfc, !PT ;  /* 0x0000001404327812 */ /* 0x040fe200078efcff */
[----:B-1----:R-:W1:Y:S01]  /*07d0*/  MUFU.RCP R8, R8 ;  /* 0x0000000800087308 */ /* 0x002e620000001000 */
[----:B------:R-:W-:Y:S01]  /*07e0*/  LOP3.LUT R51, R4, 0x18, RZ, 0xfc, !PT ;  /* 0x0000001804337812 */ /* 0x000fe200078efcff */
[----:B------:R-:W-:-:S02]  /*07f0*/  IMAD R60, R49, c[0x0][0x188], RZ ;  /* 0x00006200313c7a24 */ /* 0x000fc400078e02ff */
[----:B------:R-:W-:Y:S02]  /*0800*/  IMAD R59, R50, c[0x0][0x188], RZ ;  /* 0x00006200323b7a24 */ /* 0x000fe400078e02ff */
[----:B------:R-:W-:Y:S01]  /*0810*/  IMAD R58, R51, c[0x0][0x188], RZ ;  /* 0x00006200333a7a24 */ /* 0x000fe200078e02ff */
[----:B0-----:R-:W-:Y:S01]  /*0820*/  IADD3 R20, R5, 0xffffffe, RZ ;  /* 0x0ffffffe05147810 */ /* 0x001fe20007ffe0ff */
[----:B------:R-:W-:-:S03]  /*0830*/  IMAD R61, R48, c[0x0][0x188], RZ ;  /* 0x00006200303d7a24 */ /* 0x000fc600078e02ff */
[----:B------:R0:W2:Y:S01]  /*0840*/  F2I.FTZ.U32.TRUNC.NTZ R21, R20 ;  /* 0x0000001400157305 */ /* 0x0000a2000021f000 */
[----:B-1----:R-:W-:-:S07]  /*0850*/  IADD3 R6, R8, 0xffffffe, RZ ;  /* 0x0ffffffe08067810 */ /* 0x002fce0007ffe0ff */
[----:B------:R1:W3:Y:S01]  /*0860*/  F2I.FTZ.U32.TRUNC.NTZ R7, R6 ;  /* 0x0000000600077305 */ /* 0x0002e2000021f000 */
[----:B0-----:R-:W-:Y:S02]  /*0870*/  IMAD.MOV.U32 R20, RZ, RZ, RZ ;  /* 0x000000ffff147224 */ /* 0x001fe400078e00ff */
[----:B--2---:R-:W-:Y:S02]  /*0880*/  IMAD.MOV R19, RZ, RZ, -R21 ;  /* 0x000000ffff137224 */ /* 0x004fe400078e0a15 */
[----:B-1----:R-:W-:Y:S02]  /*0890*/  IMAD.MOV.U32 R6, RZ, RZ, RZ ;  /* 0x000000ffff067224 */ /* 0x002fe400078e00ff */
[----:B------:R-:W-:-:S04]  /*08a0*/  IMAD R19, R19, R18, RZ ;  /* 0x0000001213137224 */ /* 0x000fc800078e02ff */
[----:B------:R-:W-:-:S04]  /*08b0*/  IMAD.HI.U32 R21, R21, R19, R20 ;  /* 0x0000001315157227 */ /* 0x000fc800078e0014 */
[----:B---3--:R-:W-:Y:S02]  /*08c0*/  IMAD.MOV R22, RZ, RZ, -R7 ;  /* 0x000000ffff167224 */ /* 0x008fe400078e0a07 */
[----:B------:R-:W-:Y:S02]  /*08d0*/  IMAD.MOV.U32 R20, RZ, RZ, R16 ;  /* 0x000000ffff147224 */ /* 0x000fe400078e0010 */
[----:B------:R-:W-:-:S04]  /*08e0*/  IMAD.HI.U32 R8, R21, R23, RZ ;  /* 0x0000001715087227 */ /* 0x000fc800078e00ff */
[----:B------:R-:W-:-:S04]  /*08f0*/  IMAD.HI.U32 R16, R21, R25, RZ ;  /* 0x0000001915107227 */ /* 0x000fc800078e00ff */
[----:B------:R-:W-:Y:S02]  /*0900*/  IMAD R29, R22, R17, RZ ;  /* 0x00000011161d7224 */ /* 0x000fe400078e02ff */
[----:B------:R-:W-:-:S04]  /*0910*/  IMAD.HI.U32 R5, R21, R20, RZ ;  /* 0x0000001415057227 */ /* 0x000fc800078e00ff */
[----:B------:R-:W-:Y:S02]  /*0920*/  IMAD.MOV R22, RZ, RZ, -R8 ;  /* 0x000000ffff167224 */ /* 0x000fe400078e0a08 */
[----:B------:R-:W-:-:S04]  /*0930*/  IMAD.HI.U32 R19, R21, R27, RZ ;  /* 0x0000001b15137227 */ /* 0x000fc800078e00ff */
[----:B------:R-:W-:Y:S02]  /*0940*/  IMAD.MOV R16, RZ, RZ, -R16 ;  /* 0x000000ffff107224 */ /* 0x000fe400078e0a10 */
[----:B------:R-:W-:Y:S01]  /*0950*/  IMAD.HI.U32 R8, R7, R29, R6 ;  /* 0x0000001d07087227 */ /* 0x000fe200078e0006 */
[----:B------:R-:W-:-:S03]  /*0960*/  IABS R29, R11 ;  /* 0x0000000b001d7213 */ /* 0x000fc60000000000 */
[----:B------:R-:W-:Y:S02]  /*0970*/  IMAD.MOV R5, RZ, RZ, -R5 ;  /* 0x000000ffff057224 */ /* 0x000fe400078e0a05 */
[----:B------:R-:W-:-:S04]  /*0980*/  IMAD.HI.U32 R7, R21, R31, RZ ;  /* 0x0000001f15077227 */ /* 0x000fc800078e00ff */
[----:B------:R-:W-:Y:S02]  /*0990*/  IMAD.MOV R24, RZ, RZ, -R19 ;  /* 0x000000ffff187224 */ /* 0x000fe400078e0a13 */
[C---:B------:R-:W-:Y:S01]  /*09a0*/  IMAD R25, R18.reuse, R16, R25 ;  /* 0x0000001012197224 */ /* 0x040fe200078e0219 */
[----:B------:R-:W-:Y:S01]  /*09b0*/  IABS R16, R12 ;  /* 0x0000000c00107213 */ /* 0x000fe20000000000 */
[C---:B------:R-:W-:Y:S02]  /*09c0*/  IMAD R19, R18.reuse, R5, R20 ;  /* 0x0000000512137224 */ /* 0x040fe400078e0214 */
[C---:B------:R-:W-:Y:S01]  /*09d0*/  IMAD R23, R18.reuse, R22, R23 ;  /* 0x0000001612177224 */ /* 0x040fe200078e0217 */
[----:B------:R-:W-:Y:S01]  /*09e0*/  IABS R22, R37 ;  /* 0x0000002500167213 */ /* 0x000fe20000000000 */
[----:B------:R-:W-:Y:S01]  /*09f0*/  IMAD.MOV R7, RZ, RZ, -R7 ;  /* 0x000000ffff077224 */ /* 0x000fe200078e0a07 */
[C---:B------:R-:W-:Y:S01]  /*0a00*/  ISETP.GT.U32.AND P6, PT, R18.reuse, R19, PT ;  /* 0x000000131200720c */ /* 0x040fe20003fc4070 */
[C---:B------:R-:W-:Y:S01]  /*0a10*/  IMAD R27, R18.reuse, R24, R27 ;  /* 0x00000018121b7224 */ /* 0x040fe200078e021b */
[C---:B------:R-:W-:Y:S01]  /*0a20*/  ISETP.GT.U32.AND P0, PT, R18.reuse, R23, PT ;  /* 0x000000171200720c */ /* 0x040fe20003f04070 */
[C---:B------:R-:W-:Y:S01]  /*0a30*/  IMAD R31, R18.reuse, R7, R31 ;  /* 0x00000007121f7224 */ /* 0x040fe200078e021f */
[C---:B------:R-:W-:Y:S01]  /*0a40*/  ISETP.GT.U32.AND P4, PT, R18.reuse, R25, PT ;  /* 0x000000191200720c */ /* 0x040fe20003f84070 */
[----:B------:R-:W-:Y:S01]  /*0a50*/  IMAD.HI.U32 R5, R21, R16, RZ ;  /* 0x0000001015057227 */ /* 0x000fe200078e00ff */
[----:B------:R-:W-:-:S02]  /*0a60*/  ISETP.GT.U32.AND P5, PT, R18, R27, PT ;  /* 0x0000001b1200720c */ /* 0x000fc40003fa4070 */
[----:B------:R-:W-:Y:S01]  /*0a70*/  ISETP.GT.U32.AND P3, PT, R18, R31, PT ;  /* 0x0000001f1200720c */ /* 0x000fe20003f64070 */
[----:B------:R-:W-:Y:S01]  /*0a80*/  IMAD.HI.U32 R6, R21, R29, RZ ;  /* 0x0000001d15067227 */ /* 0x000fe200078e00ff */
[----:B------:R-:W-:-:S03]  /*0a90*/  LOP3.LUT R7, R0, 0x40, RZ, 0xc0, !PT ;  /* 0x0000004000077812 */ /* 0x000fc600078ec0ff */
[----:B------:R-:W-:-:S04]  /*0aa0*/  IMAD.HI.U32 R8, R8, R22, RZ ;  /* 0x0000001608087227 */ /* 0x000fc800078e00ff */
[----:B------:R-:W-:-:S04]  /*0ab0*/  IMAD.HI.U32 R21, R21, R33, RZ ;  /* 0x0000002115157227 */ /* 0x000fc800078e00ff */
[----:B------:R-:W-:Y:S02]  /*0ac0*/  IMAD.MOV R5, RZ, RZ, -R5 ;  /* 0x000000ffff057224 */ /* 0x000fe400078e0a05 */
[----:B------:R-:W-:Y:S02]  /*0ad0*/  IMAD.MOV R6, RZ, RZ, -R6 ;  /* 0x000000ffff067224 */ /* 0x000fe400078e0a06 */
[----:B------:R-:W-:Y:S02]  /*0ae0*/  IMAD.MOV R8, RZ, RZ, -R8 ;  /* 0x000000ffff087224 */ /* 0x000fe400078e0a08 */
[----:B------:R-:W-:Y:S02]  /*0af0*/  IMAD.MOV R20, RZ, RZ, -R21 ;  /* 0x000000ffff147224 */ /* 0x000fe400078e0a15 */
[C---:B------:R-:W-:Y:S02]  /*0b00*/  IMAD R21, R18.reuse, R5, R16 ;  /* 0x0000000512157224 */ /* 0x040fe400078e0210 */
[----:B------:R-:W-:-:S02]  /*0b10*/  IMAD R29, R18, R6, R29 ;  /* 0x00000006121d7224 */ /* 0x000fc400078e021d */
[----:B------:R-:W-:Y:S01]  /*0b20*/  IMAD R16, R17, R8, R22 ;  /* 0x0000000811107224 */ /* 0x000fe200078e0216 */
[C---:B------:R-:W-:Y:S01]  /*0b30*/  ISETP.GT.U32.AND P1, PT, R18.reuse, R21, PT ;  /* 0x000000151200720c */ /* 0x040fe20003f24070 */
[C---:B------:R-:W-:Y:S01]  /*0b40*/  IMAD R33, R18.reuse, R20, R33 ;  /* 0x0000001412217224 */ /* 0x040fe200078e0221 */
[C---:B------:R-:W-:Y:S01]  /*0b50*/  ISETP.GT.U32.AND P2, PT, R18.reuse, R29, PT ;  /* 0x0000001d1200720c */ /* 0x040fe20003f44070 */
[--C-:B------:R-:W-:Y:S01]  /*0b60*/  @!P6 IMAD.IADD R19, R19, 0x1, -R18.reuse ;  /* 0x000000011313e824 */ /* 0x100fe200078e0a12 */
[----:B------:R-:W-:Y:S01]  /*0b70*/  SHF.R.S32.HI R20, RZ, 0x1f, R55 ;  /* 0x0000001fff147819 */ /* 0x000fe20000011437 */
[--C-:B------:R-:W-:Y:S01]  /*0b80*/  @!P0 IMAD.IADD R23, R23, 0x1, -R18.reuse ;  /* 0x0000000117178824 */ /* 0x100fe200078e0a12 */
[----:B------:R-:W-:Y:S01]  /*0b90*/  ISETP.GT.U32.AND P0, PT, R17, R16, PT ;  /* 0x000000101100720c */ /* 0x000fe20003f04070 */
[--C-:B------:R-:W-:Y:S01]  /*0ba0*/  @!P4 IMAD.IADD R25, R25, 0x1, -R18.reuse ;  /* 0x000000011919c824 */ /* 0x100fe200078e0a12 */
[C---:B------:R-:W-:Y:S01]  /*0bb0*/  ISETP.GT.U32.AND P6, PT, R18.reuse, R33, PT ;  /* 0x000000211200720c */ /* 0x040fe20003fc4070 */
[--C-:B------:R-:W-:Y:S01]  /*0bc0*/  @!P5 IMAD.IADD R27, R27, 0x1, -R18.reuse ;  /* 0x000000011b1bd824 */ /* 0x100fe200078e0a12 */
[C---:B------:R-:W-:Y:S01]  /*0bd0*/  ISETP.GT.U32.AND P4, PT, R18.reuse, R19, PT ;  /* 0x000000131200720c */ /* 0x040fe20003f84070 */
[--C-:B------:R-:W-:Y:S01]  /*0be0*/  @!P3 IMAD.IADD R31, R31, 0x1, -R18.reuse ;  /* 0x000000011f1fb824 */ /* 0x100fe200078e0a12 */
[C---:B------:R-:W-:Y:S01]  /*0bf0*/  ISETP.GT.U32.AND P5, PT, R18.reuse, R23, PT ;  /* 0x000000171200720c */ /* 0x040fe20003fa4070 */
[--C-:B------:R-:W-:Y:S01]  /*0c00*/  @!P1 IMAD.IADD R21, R21, 0x1, -R18.reuse ;  /* 0x0000000115159824 */ /* 0x100fe200078e0a12 */
[----:B------:R-:W-:Y:S01]  /*0c10*/  ISETP.GT.U32.AND P3, PT, R18, R25, PT ;  /* 0x000000191200720c */ /* 0x000fe20003f64070 */
[--C-:B------:R-:W-:Y:S01]  /*0c20*/  @!P2 IMAD.IADD R29, R29, 0x1, -R18.reuse ;  /* 0x000000011d1da824 */ /* 0x100fe200078e0a12 */
[----:B------:R-:W-:Y:S01]  /*0c30*/  LEA.HI R55, R20, R55, RZ, 0x5 ;  /* 0x0000003714377211 */ /* 0x000fe200078f28ff */
[----:B------:R-:W-:Y:S01]  /*0c40*/  IMAD.SHL.U32 R6, R0, 0x40, RZ ;  /* 0x0000004000067824 */ /* 0x000fe200078e00ff */
[----:B------:R-:W-:Y:S01]  /*0c50*/  ISETP.GT.U32.AND P2, PT, R18, R21, PT ;  /* 0x000000151200720c */ /* 0x000fe20003f44070 */
[--C-:B------:R-:W-:Y:S01]  /*0c60*/  @!P0 IMAD.IADD R16, R16, 0x1, -R17.reuse ;  /* 0x0000000110108824 */ /* 0x100fe200078e0a11 */
[C---:B------:R-:W-:Y:S01]  /*0c70*/  ISETP.GT.U32.AND P0, PT, R18.reuse, R27, PT ;  /* 0x0000001b1200720c */ /* 0x040fe20003f04070 */
[--C-:B------:R-:W-:Y:S01]  /*0c80*/  @!P6 IMAD.IADD R33, R33, 0x1, -R18.reuse ;  /* 0x000000012121e824 */ /* 0x100fe200078e0a12 */
[C---:B------:R-:W-:Y:S01]  /*0c90*/  ISETP.GT.U32.AND P1, PT, R18.reuse, R29, PT ;  /* 0x0000001d1200720c */ /* 0x040fe20003f24070 */
[--C-:B------:R-:W-:Y:S01]  /*0ca0*/  @!P4 IMAD.IADD R19, R19, 0x1, -R18.reuse ;  /* 0x000000011313c824 */ /* 0x100fe200078e0a12 */
[----:B------:R-:W-:Y:S01]  /*0cb0*/  ISETP.GT.U32.AND P4, PT, R18, R31, PT ;  /* 0x0000001f1200720c */ /* 0x000fe20003f84070 */
[--C-:B------:R-:W-:Y:S01]  /*0cc0*/  @!P5 IMAD.IADD R23, R23, 0x1, -R18.reuse ;  /* 0x000000011717d824 */ /* 0x100fe200078e0a12 */
[----:B------:R-:W-:Y:S01]  /*0cd0*/  ISETP.GT.U32.AND P5, PT, R17, R16, PT ;  /* 0x000000101100720c */ /* 0x000fe20003fa4070 */
[--C-:B------:R-:W-:Y:S01]  /*0ce0*/  @!P3 IMAD.IADD R25, R25, 0x1, -R18.reuse ;  /* 0x000000011919b824 */ /* 0x100fe200078e0a12 */
[----:B------:R-:W-:Y:S01]  /*0cf0*/  ISETP.GE.AND P3, PT, R36, RZ, PT ;  /* 0x000000ff2400720c */ /* 0x000fe20003f66270 */
[----:B------:R-:W-:Y:S01]  /*0d00*/  IMAD.SHL.U32 R22, R0, 0x20, RZ ;  /* 0x0000002000167824 */ /* 0x000fe200078e00ff */
[----:B------:R-:W-:Y:S01]  /*0d10*/  ISETP.GT.U32.AND P6, PT, R18, R33, PT ;  /* 0x000000211200720c */ /* 0x000fe20003fc4070 */
[--C-:B------:R-:W-:Y:S01]  /*0d20*/  @!P2 IMAD.IADD R21, R21, 0x1, -R18.reuse ;  /* 0x000000011515a824 */ /* 0x100fe200078e0a12 */
[----:B------:R-:W-:Y:S01]  /*0d30*/  ISETP.GE.AND P2, PT, R14, RZ, PT ;  /* 0x000000ff0e00720c */ /* 0x000fe20003f46270 */
[--C-:B------:R-:W-:Y:S01]  /*0d40*/  @!P0 IMAD.IADD R27, R27, 0x1, -R18.reuse ;  /* 0x000000011b1b8824 */ /* 0x100fe200078e0a12 */
[----:B------:R-:W-:Y:S01]  /*0d50*/  ISETP.GE.AND P0, PT, R15, RZ, PT ;  /* 0x000000ff0f00720c */ /* 0x000fe20003f06270 */
[--C-:B------:R-:W-:Y:S01]  /*0d60*/  @!P1 IMAD.IADD R29, R29, 0x1, -R18.reuse ;  /* 0x000000011d1d9824 */ /* 0x100fe200078e0a12 */
[----:B------:R-:W-:Y:S01]  /*0d70*/  ISETP.GE.AND P1, PT, R11, RZ, PT ;  /* 0x000000ff0b00720c */ /* 0x000fe20003f26270 */
[--C-:B------:R-:W-:Y:S01]  /*0d80*/  @!P4 IMAD.IADD R31, R31, 0x1, -R18.reuse ;  /* 0x000000011f1fc824 */ /* 0x100fe200078e0a12 */
[----:B------:R-:W-:Y:S01]  /*0d90*/  ISETP.GE.AND P4, PT, R12, RZ, PT ;  /* 0x000000ff0c00720c */ /* 0x000fe20003f86270 */
[----:B------:R-:W-:Y:S01]  /*0da0*/  @!P5 IMAD.IADD R16, R16, 0x1, -R17 ;  /* 0x000000011010d824 */ /* 0x000fe200078e0a11 */
[----:B------:R-:W-:Y:S01]  /*0db0*/  ISETP.GE.AND P5, PT, R13, RZ, PT ;  /* 0x000000ff0d00720c */ /* 0x000fe20003fa6270 */
[----:B------:R-:W-:Y:S01]  /*0dc0*/  @!P3 IMAD.MOV R19, RZ, RZ, -R19 ;  /* 0x000000ffff13b224 */ /* 0x000fe200078e0a13 */
[----:B------:R-:W-:Y:S01]  /*0dd0*/  ISETP.GE.AND P3, PT, R10, RZ, PT ;  /* 0x000000ff0a00720c */ /* 0x000fe20003f66270 */
[----:B------:R-:W-:Y:S01]  /*0de0*/  @!P6 IMAD.IADD R33, R33, 0x1, -R18 ;  /* 0x000000012121e824 */ /* 0x000fe200078e0a12 */
[----:B------:R-:W-:Y:S01]  /*0df0*/  ISETP.GE.AND P6, PT, R9, RZ, PT ;  /* 0x000000ff0900720c */ /* 0x000fe20003fc6270 */
[----:B------:R-:W-:Y:S01]  /*0e00*/  IMAD.SHL.U32 R5, R0, 0x2, RZ ;  /* 0x0000000200057824 */ /* 0x000fe200078e00ff */
[----:B------:R-:W-:Y:S01]  /*0e10*/  LOP3.LUT R35, R6, 0x1c0, RZ, 0xc0, !PT ;  /* 0x000001c006237812 */ /* 0x000fe200078ec0ff */
[----:B------:R-:W-:Y:S01]  /*0e20*/  IMAD.SHL.U32 R8, R0, 0x8, RZ ;  /* 0x0000000800087824 */ /* 0x000fe200078e00ff */
[----:B------:R-:W-:Y:S01]  /*0e30*/  LOP3.LUT R38, R22, 0x200, RZ, 0xc0, !PT ;  /* 0x0000020016267812 */ /* 0x000fe200078ec0ff */
[----:B------:R-:W-:Y:S01]  /*0e40*/  @!P0 IMAD.MOV R23, RZ, RZ, -R23 ;  /* 0x000000ffff178224 */ /* 0x000fe200078e0a17 */
[----:B------:R-:W-:Y:S01]  /*0e50*/  LOP3.LUT R22, R5, 0x10, RZ, 0xc0, !PT ;  /* 0x0000001005167812 */ /* 0x000fe200078ec0ff */
[----:B------:R-:W-:Y:S01]  /*0e60*/  @!P2 IMAD.MOV R25, RZ, RZ, -R25 ;  /* 0x000000ffff19a224 */ /* 0x000fe200078e0a19 */
[----:B------:R-:W-:Y:S01]  /*0e70*/  ISETP.NE.AND P0, PT, RZ, c[0x0][0x17c], PT ;  /* 0x00005f00ff007a0c */ /* 0x000fe20003f05270 */
[----:B------:R-:W-:Y:S01]  /*0e80*/  @!P5 IMAD.MOV R27, RZ, RZ, -R27 ;  /* 0x000000ffff1bd224 */ /* 0x000fe200078e0a1b */
[----:B------:R-:W-:Y:S01]  /*0e90*/  LOP3.LUT R18, RZ, c[0x0][0x17c], RZ, 0x33, !PT ;  /* 0x00005f00ff127a12 */ /* 0x000fe200078e33ff */
[----:B------:R-:W-:Y:S01]  /*0ea0*/  @!P4 IMAD.MOV R21, RZ, RZ, -R21 ;  /* 0x000000ffff15c224 */ /* 0x000fe200078e0a15 */
[----:B------:R-:W-:Y:S01]  /*0eb0*/  LOP3.LUT R24, R35, 0x30, R8, 0xf8, !PT ;  /* 0x0000003023187812 */ /* 0x000fe200078ef808 */
[----:B------:R-:W-:Y:S01]  /*0ec0*/  @!P1 IMAD.MOV R29, RZ, RZ, -R29 ;  /* 0x000000ffff1d9224 */ /* 0x000fe200078e0a1d */
[----:B------:R-:W-:Y:S01]  /*0ed0*/  LEA.HI R35, R7, R22, RZ, 0x1f ;  /* 0x0000001607237211 */ /* 0x000fe200078ff8ff */
[----:B------:R-:W-:Y:S01]  /*0ee0*/  @!P3 IMAD.MOV R31, RZ, RZ, -R31 ;  /* 0x000000ffff1fb224 */ /* 0x000fe200078e0a1f */
[C---:B------:R-:W-:Y:S01]  /*0ef0*/  SEL R19, R18.reuse, R19, !P0 ;  /* 0x0000001312137207 */ /* 0x040fe20004000000 */
[----:B------:R-:W-:Y:S01]  /*0f00*/  @!P6 IMAD.MOV R33, RZ, RZ, -R33 ;  /* 0x000000ffff21e224 */ /* 0x000fe200078e0a21 */
[----:B------:R-:W-:-:S02]  /*0f10*/  SEL R23, R18, R23, !P0 ;  /* 0x0000001712177207 */ /* 0x000fc40004000000 */
[C---:B------:R-:W-:Y:S01]  /*0f20*/  SEL R17, R18.reuse, R25, !P0 ;  /* 0x0000001912117207 */ /* 0x040fe20004000000 */
[----:B------:R-:W-:Y:S01]  /*0f30*/  IMAD R19, R19, c[0x0][0x190], RZ ;  /* 0x0000640013137a24 */ /* 0x000fe200078e02ff */
[C---:B------:R-:W-:Y:S01]  /*0f40*/  SEL R20, R18.reuse, R27, !P0 ;  /* 0x0000001b12147207 */ /* 0x040fe20004000000 */
[----:B------:R-:W-:Y:S01]  /*0f50*/  IMAD R23, R23, c[0x0][0x190], RZ ;  /* 0x0000640017177a24 */ /* 0x000fe200078e02ff */
[C---:B------:R-:W-:Y:S01]  /*0f60*/  SEL R21, R18.reuse, R21, !P0 ;  /* 0x0000001512157207 */ /* 0x040fe20004000000 */
[----:B------:R-:W-:Y:S01]  /*0f70*/  IMAD R17, R17, c[0x0][0x190], RZ ;  /* 0x0000640011117a24 */ /* 0x000fe200078e02ff */
[----:B------:R-:W-:Y:S01]  /*0f80*/  SEL R22, R18, R29, !P0 ;  /* 0x0000001d12167207 */ /* 0x000fe20004000000 */
[----:B------:R-:W-:Y:S01]  /*0f90*/  IMAD R20, R20, c[0x0][0x190], RZ ;  /* 0x0000640014147a24 */ /* 0x000fe200078e02ff */
[C---:B------:R-:W-:Y:S01]  /*0fa0*/  SEL R32, R18.reuse, R31, !P0 ;  /* 0x0000001f12207207 */ /* 0x040fe20004000000 */
[----:B------:R-:W-:Y:S01]  /*0fb0*/  IMAD R21, R21, c[0x0][0x190], RZ ;  /* 0x0000640015157a24 */ /* 0x000fe200078e02ff */
[----:B------:R-:W-:Y:S01]  /*0fc0*/  SEL R18, R18, R33, !P0 ;  /* 0x0000002112127207 */ /* 0x000fe20004000000 */
[----:B------:R-:W-:Y:S01]  /*0fd0*/  IMAD R22, R22, c[0x0][0x190], RZ ;  /* 0x0000640016167a24 */ /* 0x000fe200078e02ff */
[----:B------:R-:W-:Y:S01]  /*0fe0*/  ISETP.GE.AND P1, PT, R37, RZ, PT ;  /* 0x000000ff2500720c */ /* 0x000fe20003f26270 */
[----:B------:R-:W-:Y:S01]  /*0ff0*/  IMAD R32, R32, c[0x0][0x190], RZ ;  /* 0x0000640020207a24 */ /* 0x000fe200078e02ff */
[----:B------:R-:W-:Y:S01]  /*1000*/  ISETP.NE.AND P0, PT, RZ, c[0x0][0x178], PT ;  /* 0x00005e00ff007a0c */ /* 0x000fe20003f05270 */
[----:B------:R-:W-:Y:S01]  /*1010*/  IMAD R18, R18, c[0x0][0x190], RZ ;  /* 0x0000640012127a24 */ /* 0x000fe200078e02ff */
[----:B------:R-:W-:Y:S01]  /*1020*/  SHF.R.S32.HI R33, RZ, 0x6, R0 ;  /* 0x00000006ff217819 */ /* 0x000fe20000011400 */
[----:B------:R-:W-:Y:S01]  /*1030*/  CS2R R28, SRZ ;  /* 0x00000000001c7805 */ /* 0x000fe2000001ff00 */
[----:B------:R-:W-:Y:S01]  /*1040*/  LOP3.LUT R39, R24, 0x30, R5, 0x78, !PT ;  /* 0x0000003018277812 */ /* 0x000fe200078e7805 */
[----:B------:R-:W-:Y:S01]  /*1050*/  CS2R R30, SRZ ;  /* 0x00000000001e7805 */ /* 0x000fe2000001ff00 */
[----:B------:R-:W-:-:S02]  /*1060*/  SGXT R33, R33, 0x1 ;  /* 0x000000012121781a */ /* 0x000fc40000000200 */
[----:B------:R-:W-:Y:S01]  /*1070*/  LOP3.LUT R35, R24, R35, RZ, 0x3c, !PT ;  /* 0x0000002318237212 */ /* 0x000fe200078e3cff */
[----:B------:R-:W-:Y:S01]  /*1080*/  IMAD.IADD R39, R26, 0x1, R39 ;  /* 0x000000011a277824 */ /* 0x000fe200078e0227 */
[----:B------:R-:W-:Y:S01]  /*1090*/  LOP3.LUT R34, R33, 0x90, RZ, 0xc0, !PT ;  /* 0x0000009021227812 */ /* 0x000fe200078ec0ff */
[----:B------:R-:W-:Y:S01]  /*10a0*/  @!P1 IMAD.MOV R16, RZ, RZ, -R16 ;  /* 0x000000ffff109224 */ /* 0x000fe200078e0a10 */
[----:B------:R-:W-:Y:S01]  /*10b0*/  LEA R72, P1, R23, c[0x0][0x168], 0x1 ;  /* 0x00005a0017487a11 */ /* 0x000fe200078208ff */
[----:B------:R-:W-:Y:S01]  /*10c0*/  IMAD.IADD R38, R38, 0x1, R35 ;  /* 0x0000000126267824 */ /* 0x000fe200078e0223 */
[----:B------:R-:W-:Y:S01]  /*10d0*/  @!P0 LOP3.LUT R16, RZ, c[0x0][0x178], RZ, 0x33, !PT ;  /* 0x00005e00ff108a12 */ /* 0x000fe200078e33ff */
[----:B------:R-:W-:Y:S01]  /*10e0*/  CS2R R24, SRZ ;  /* 0x0000000000187805 */ /* 0x000fe2000001ff00 */
[C---:B------:R-:W-:Y:S01]  /*10f0*/  LEA R75, P0, R19.reuse, c[0x0][0x168], 0x1 ;  /* 0x00005a00134b7a11 */ /* 0x040fe200078008ff */
[----:B------:R-:W-:Y:S01]  /*1100*/  CS2R R26, SRZ ;  /* 0x00000000001a7805 */ /* 0x000fe2000001ff00 */
[----:B------:R-:W-:Y:S01]  /*1110*/  LOP3.LUT R63, R34, 0x7e, R5, 0x78, !PT ;  /* 0x0000007e223f7812 */ /* 0x000fe200078e7805 */
[----:B------:R-:W-:Y:S01]  /*1120*/  IMAD R16, R16, c[0x0][0x184], RZ ;  /* 0x0000610010107a24 */ /* 0x000fe200078e02ff */
[----:B------:R-:W-:-:S02]  /*1130*/  LEA.HI.X.SX32 R74, R19, c[0x0][0x16c], 0x1, P0 ;  /* 0x00005b00134a7a11 */ /* 0x000fc400000f0eff */
[----:B------:R-:W-:Y:S02]  /*1140*/  LEA R70, P2, R17, c[0x0][0x168], 0x1 ;  /* 0x00005a0011467a11 */ /* 0x000fe400078408ff */
[----:B------:R-:W-:Y:S02]  /*1150*/  LEA R76, P6, R16, c[0x0][0x160], 0x1 ;  /* 0x00005800104c7a11 */ /* 0x000fe400078c08ff */
[----:B------:R-:W-:Y:S02]  /*1160*/  LEA R69, P3, R20, c[0x0][0x168], 0x1 ;  /* 0x00005a0014457a11 */ /* 0x000fe400078608ff */
[----:B------:R-:W-:Y:S02]  /*1170*/  LEA.HI.X.SX32 R77, R16, c[0x0][0x164], 0x1, P6 ;  /* 0x00005900104d7a11 */ /* 0x000fe400030f0eff */
[----:B------:R-:W-:Y:S02]  /*1180*/  LEA R66, P4, R21, c[0x0][0x168], 0x1 ;  /* 0x00005a0015427a11 */ /* 0x000fe400078808ff */
[----:B------:R-:W-:-:S02]  /*1190*/  LEA R45, P5, R22, c[0x0][0x168], 0x1 ;  /* 0x00005a00162d7a11 */ /* 0x000fc400078a08ff */
[----:B------:R-:W-:Y:S02]  /*11a0*/  LEA R42, P6, R32, c[0x0][0x168], 0x1 ;  /* 0x00005a00202a7a11 */ /* 0x000fe400078c08ff */
[----:B------:R-:W-:Y:S02]  /*11b0*/  LEA R40, P0, R18, c[0x0][0x168], 0x1 ;  /* 0x00005a0012287a11 */ /* 0x000fe400078008ff */
[----:B------:R-:W-:Y:S02]  /*11c0*/  SHF.R.S32.HI R55, RZ, 0x5, R55 ;  /* 0x00000005ff377819 */ /* 0x000fe40000011437 */
[----:B------:R-:W-:Y:S02]  /*11d0*/  LOP3.LUT R65, R63, 0x20, RZ, 0x3c, !PT ;  /* 0x000000203f417812 */ /* 0x000fe400078e3cff */
[----:B------:R-:W-:Y:S02]  /*11e0*/  LEA.HI.X.SX32 R73, R23, c[0x0][0x16c], 0x1, P1 ;  /* 0x00005b0017497a11 */ /* 0x000fe400008f0eff */
[----:B------:R-:W-:-:S02]  /*11f0*/  LEA.HI.X.SX32 R71, R17, c[0x0][0x16c], 0x1, P2 ;  /* 0x00005b0011477a11 */ /* 0x000fc400010f0eff */
[----:B------:R-:W-:Y:S02]  /*1200*/  LEA.HI.X.SX32 R68, R20, c[0x0][0x16c], 0x1, P3 ;  /* 0x00005b0014447a11 */ /* 0x000fe400018f0eff */
[----:B------:R-:W-:Y:S02]  /*1210*/  LEA.HI.X.SX32 R67, R21, c[0x0][0x16c], 0x1, P4 ;  /* 0x00005b0015437a11 */ /* 0x000fe400020f0eff */
[----:B------:R-:W-:Y:S02]  /*1220*/  LEA.HI.X.SX32 R44, R22, c[0x0][0x16c], 0x1, P5 ;  /* 0x00005b00162c7a11 */ /* 0x000fe400028f0eff */
[----:B------:R-:W-:Y:S02]  /*1230*/  LEA.HI.X.SX32 R43, R32, c[0x0][0x16c], 0x1, P6 ;  /* 0x00005b00202b7a11 */ /* 0x000fe400030f0eff */
[----:B------:R-:W-:Y:S02]  /*1240*/  LEA.HI.X.SX32 R41, R18, c[0x0][0x16c], 0x1, P0 ;  /* 0x00005b0012297a11 */ /* 0x000fe400000f0eff */
.L_x_1:
[----:B------:R-:W-:Y:S01]  /*1250*/  ISETP.GE.AND P0, PT, R4, UR4, PT ;  /* 0x0000000404007c0c */ /* 0x000fe2000bf06270 */
[----:B------:R-:W-:Y:S01]  /*1260*/  IMAD.WIDE R16, R54, 0x2, R76 ;  /* 0x0000000236107825 */ /* 0x000fe200078e024c */
[----:B------:R-:W-:-:S02]  /*1270*/  ISETP.GE.AND P1, PT, R46, UR4, PT ;  /* 0x000000042e007c0c */ /* 0x000fc4000bf26270 */
[----:B------:R-:W-:Y:S02]  /*1280*/  PRMT R32, RZ, 0x7610, R32 ;  /* 0x00007610ff207816 */ /* 0x000fe40000000020 */
[----:B------:R-:W-:Y:S02]  /*1290*/  ISETP.GE.AND P2, PT, R47, UR4, PT ;  /* 0x000000042f007c0c */ /* 0x000fe4000bf46270 */
[----:B------:R-:W-:-:S05]  /*12a0*/  PRMT R18, RZ, 0x7610, R18 ;  /* 0x00007610ff127816 */ /* 0x000fca0000000012 */
[----:B------:R0:W2:Y:S01]  /*12b0*/  @!P0 LDG.E.U16 R32, [R16.64] ;  /* 0x0000000610208981 */ /* 0x0000a2000c1e1500 */
[----:B------:R-:W-:Y:S02]  /*12c0*/  ISETP.GE.AND P0, PT, R48, UR4, PT ;  /* 0x0000000430007c0c */ /* 0x000fe4000bf06270 */
[----:B------:R-:W-:Y:S01]  /*12d0*/  PRMT R23, RZ, 0x7610, R23 ;  /* 0x00007610ff177816 */ /* 0x000fe20000000017 */
[----:B0-----:R-:W-:-:S05]  /*12e0*/  IMAD.WIDE R16, R64, 0x2, R76 ;  /* 0x0000000240107825 */ /* 0x001fca00078e024c */
[----:B------:R0:W3:Y:S01]  /*12f0*/  @!P1 LDG.E.U16 R18, [R16.64] ;  /* 0x0000000610129981 */ /* 0x0000e2000c1e1500 */
[----:B------:R-:W-:Y:S02]  /*1300*/  ISETP.GE.AND P1, PT, R49, UR4, PT ;  /* 0x0000000431007c0c */ /* 0x000fe4000bf26270 */
[----:B------:R-:W-:Y:S01]  /*1310*/  PRMT R19, RZ, 0x7610, R19 ;  /* 0x00007610ff137816 */ /* 0x000fe20000000013 */
[----:B0-----:R-:W-:-:S05]  /*1320*/  IMAD.WIDE R16, R62, 0x2, R76 ;  /* 0x000000023e107825 */ /* 0x001fca00078e024c */
[----:B------:R0:W4:Y:S01]  /*1330*/  @!P2 LDG.E.U16 R23, [R16.64] ;  /* 0x000000061017a981 */ /* 0x000122000c1e1500 */
[----:B------:R-:W-:Y:S01]  /*1340*/  PRMT R33, RZ, 0x7610, R33 ;  /* 0x00007610ff217816 */ /* 0x000fe20000000021 */
[----:B0-----:R-:W-:-:S05]  /*1350*/  IMAD.WIDE R16, R61, 0x2, R76 ;  /* 0x000000023d107825 */ /* 0x001fca00078e024c */
[----:B------:R0:W5:Y:S01]  /*1360*/  @!P0 LDG.E.U16 R19, [R16.64] ;  /* 0x0000000610138981 */ /* 0x000162000c1e1500 */
[----:B------:R-:W-:Y:S02]  /*1370*/  ISETP.GE.AND P0, PT, R50, UR4, PT ;  /* 0x0000000432007c0c */ /* 0x000fe4000bf06270 */
[----:B------:R-:W-:Y:S01]  /*1380*/  PRMT R20, RZ, 0x7610, R20 ;  /* 0x00007610ff147816 */ /* 0x000fe20000000014 */
[----:B0-----:R-:W-:-:S05]  /*1390*/  IMAD.WIDE R16, R60, 0x2, R76 ;  /* 0x000000023c107825 */ /* 0x001fca00078e024c */
[----:B------:R0:W3:Y:S01]  /*13a0*/  @!P1 LDG.E.U16 R33, [R16.64] ;  /* 0x0000000610219981 */ /* 0x0000e2000c1e1500 */
[----:B------:R-:W-:Y:S02]  /*13b0*/  ISETP.GE.AND P1, PT, R51, UR4, PT ;  /* 0x0000000433007c0c */ /* 0x000fe4000bf26270 */
[----:B------:R-:W-:Y:S01]  /*13c0*/  PRMT R22, RZ, 0x7610, R22 ;  /* 0x00007610ff167816 */ /* 0x000fe20000000016 */
[----:B0-----:R-:W-:-:S05]  /*13d0*/  IMAD.WIDE R16, R59, 0x2, R76 ;  /* 0x000000023b107825 */ /* 0x001fca00078e024c */
[----:B------:R0:W5:Y:S02]  /*13e0*/  @!P0 LDG.E.U16 R20, [R16.64] ;  /* 0x0000000610148981 */ /* 0x000164000c1e1500 */
[----:B0-----:R-:W-:-:S05]  /*13f0*/  IMAD.WIDE R16, R58, 0x2, R76 ;  /* 0x000000023a107825 */ /* 0x001fca00078e024c */
[----:B------:R0:W5:Y:S01]  /*1400*/  @!P1 LDG.E.U16 R22, [R16.64] ;  /* 0x0000000610169981 */ /* 0x000162000c1e1500 */
[----:B------:R-:W-:Y:S02]  /*1410*/  ISETP.GE.AND P0, PT, R3, UR4, PT ;  /* 0x0000000403007c0c */ /* 0x000fe4000bf06270 */
[----:B------:R-:W-:Y:S01]  /*1420*/  PRMT R21, RZ, 0x7610, R21 ;  /* 0x00007610ff157816 */ /* 0x000fe20000000015 */
[----:B0-----:R-:W-:-:S10]  /*1430*/  IMAD.WIDE R16, R53, 0x2, R76 ;  /* 0x0000000235107825 */ /* 0x001fd400078e024c */
[----:B------:R0:W5:Y:S01]  /*1440*/  @!P0 LDG.E.U16 R21, [R16.64] ;  /* 0x0000000610158981 */ /* 0x000162000c1e1500 */
[----:B------:R-:W-:-:S03]  /*1450*/  ISETP.GE.AND P0, PT, R2, UR4, PT ;  /* 0x0000000402007c0c */ /* 0x000fc6000bf06270 */
[----:B------:R-:W-:Y:S01]  /*1460*/  BAR.SYNC.DEFER_BLOCKING 0x0 ;  /* 0x0000000000007b1d */ /* 0x000fe20000010000 */
[----:B------:R-:W-:-:S04]  /*1470*/  LOP3.LUT R45, R45, R44, RZ, 0x3c, !PT ;  /* 0x0000002c2d2d7212 */ /* 0x000fc800078e3cff */
[C---:B------:R-:W-:Y:S02]  /*1480*/  LOP3.LUT R44, R45.reuse, R44, RZ, 0x3c, !PT ;  /* 0x0000002c2d2c7212 */ /* 0x040fe400078e3cff */
[----:B0-----:R-:W-:Y:S02]  /*1490*/  PRMT R17, RZ, 0x7610, R17 ;  /* 0x00007610ff117816 */ /* 0x001fe40000000011 */
[----:B------:R-:W-:Y:S02]  /*14a0*/  LOP3.LUT R45, R45, R44, RZ, 0x3c, !PT ;  /* 0x0000002c2d2d7212 */ /* 0x000fe400078e3cff */
[-C--:B------:R-:W-:Y:S02]  /*14b0*/  LOP3.LUT R69, R69, R68.reuse, RZ, 0x3c, !PT ;  /* 0x0000004445457212 */ /* 0x080fe400078e3cff */
[----:B------:R-:W-:Y:S02]  /*14c0*/  PRMT R16, RZ, 0x7610, R16 ;  /* 0x00007610ff107816 */ /* 0x000fe40000000010 */
[----:B------:R-:W-:-:S04]  /*14d0*/  LOP3.LUT R68, R69, R68, RZ, 0x3c, !PT ;  /* 0x0000004445447212 */ /* 0x000fc800078e3cff */
[----:B------:R-:W-:Y:S02]  /*14e0*/  LOP3.LUT R69, R69, R68, RZ, 0x3c, !PT ;  /* 0x0000004445457212 */ /* 0x000fe400078e3cff */
[----:B------:R-:W-:-:S04]  /*14f0*/  LOP3.LUT R75, R75, R74, RZ, 0x3c, !PT ;  /* 0x0000004a4b4b7212 */ /* 0x000fc800078e3cff */
[----:B------:R-:W-:-:S04]  /*1500*/  LOP3.LUT R74, R75, R74, RZ, 0x3c, !PT ;  /* 0x0000004a4b4a7212 */ /* 0x000fc800078e3cff */
[----:B------:R-:W-:Y:S02]  /*1510*/  LOP3.LUT R75, R75, R74, RZ, 0x3c, !PT ;  /* 0x0000004a4b4b7212 */ /* 0x000fe400078e3cff */
[----:B------:R-:W-:Y:S01]  /*1520*/  PRMT R34, RZ, 0x7610, R34 ;  /* 0x00007610ff227816 */ /* 0x000fe20000000022 */
[----:B--2---:R-:W-:Y:S04]  /*1530*/  STS.U16 [R63], R32 ;  /* 0x000000203f007388 */ /* 0x004fe80000000400 */
[----:B----4-:R-:W-:Y:S04]  /*1540*/  STS.U16 [R63+0x200], R23 ;  /* 0x000200173f007388 */ /* 0x010fe80000000400 */
[----:B---3--:R0:W-:Y:S02]  /*1550*/  STS.U16 [R63+0x400], R33 ;  /* 0x000400213f007388 */ /* 0x0081e40000000400 */
[----:B0-----:R-:W-:-:S05]  /*1560*/  IMAD.WIDE R32, R52, 0x2, R40 ;  /* 0x0000000234207825 */ /* 0x001fca00078e0228 */
[----:B------:R0:W2:Y:S04]  /*1570*/  @!P0 LDG.E.U16 R16, [R32.64] ;  /* 0x0000000620108981 */ /* 0x0000a8000c1e1500 */
[----:B-----5:R1:W-:Y:S04]  /*1580*/  STS.U16 [R63+0x600], R22 ;  /* 0x000600163f007388 */ /* 0x0203e80000000400 */
[----:B------:R3:W-:Y:S01]  /*1590*/  STS.U16 [R65+0x100], R18 ;  /* 0x0001001241007388 */ /* 0x0007e20000000400 */
[----:B-1----:R-:W-:Y:S01]  /*15a0*/  IMAD.WIDE R22, R52, 0x2, R42 ;  /* 0x0000000234167825 */ /* 0x002fe200078e022a */
[----:B---3--:R-:W-:-:S04]  /*15b0*/  PRMT R18, RZ, 0x7610, R18 ;  /* 0x00007610ff127816 */ /* 0x008fc80000000012 */
[----:B------:R1:W3:Y:S04]  /*15c0*/  @!P0 LDG.E.U16 R17, [R22.64] ;  /* 0x0000000616118981 */ /* 0x0002e8000c1e1500 */
[----:B------:R4:W-:Y:S01]  /*15d0*/  STS.U16 [R65+0x300], R19 ;  /* 0x0003001341007388 */ /* 0x0009e20000000400 */
[----:B-1----:R-:W-:Y:S01]  /*15e0*/  IMAD.WIDE R22, R52, 0x2, R44 ;  /* 0x0000000234167825 */ /* 0x002fe200078e022c */
[----:B----4-:R-:W-:-:S04]  /*15f0*/  PRMT R19, RZ, 0x7610, R19 ;  /* 0x00007610ff137816 */ /* 0x010fc80000000013 */
[----:B------:R1:W4:Y:S04]  /*1600*/  @!P0 LDG.E.U16 R18, [R22.64] ;  /* 0x0000000616128981 */ /* 0x000328000c1e1500 */
[----:B------:R5:W-:Y:S01]  /*1610*/  STS.U16 [R65+0x500], R20 ;  /* 0x0005001441007388 */ /* 0x000be20000000400 */
[----:B-1----:R-:W-:Y:S01]  /*1620*/  IMAD.WIDE R22, R52, 0x2, R66 ;  /* 0x0000000234167825 */ /* 0x002fe200078e0242 */
[----:B-----5:R-:W-:-:S04]  /*1630*/  PRMT R20, RZ, 0x7610, R20 ;  /* 0x00007610ff147816 */ /* 0x020fc80000000014 */
[----:B------:R1:W5:Y:S04]  /*1640*/  @!P0 LDG.E.U16 R19, [R22.64] ;  /* 0x0000000616138981 */ /* 0x000368000c1e1500 */
[----:B------:R0:W-:Y:S01]  /*1650*/  STS.U16 [R65+0x700], R21 ;  /* 0x0007001541007388 */ /* 0x0001e20000000400 */
[----:B-1----:R-:W-:Y:S01]  /*1660*/  IMAD.WIDE R22, R52, 0x2, R68 ;  /* 0x0000000234167825 */ /* 0x002fe200078e0244 */
[----:B0-----:R-:W-:-:S04]  /*1670*/  PRMT R21, RZ, 0x7610, R21 ;  /* 0x00007610ff157816 */ /* 0x001fc80000000015 */
[----:B------:R0:W3:Y:S01]  /*1680*/  @!P0 LDG.E.U16 R20, [R22.64] ;  /* 0x0000000616148981 */ /* 0x0000e2000c1e1500 */
[----:B------:R-:W-:Y:S01]  /*1690*/  PRMT R32, RZ, 0x7610, R32 ;  /* 0x00007610ff207816 */ /* 0x000fe20000000020 */
[----:B0-----:R-:W-:-:S05]  /*16a0*/  IMAD.WIDE R22, R52, 0x2, R70 ;  /* 0x0000000234167825 */ /* 0x001fca00078e0246 */
[----:B------:R0:W5:Y:S02]  /*16b0*/  @!P0 LDG.E.U16 R21, [R22.64] ;  /* 0x0000000616158981 */ /* 0x000164000c1e1500 */
[----:B0-----:R-:W-:-:S05]  /*16c0*/  IMAD.WIDE R22, R52, 0x2, R72 ;  /* 0x0000000234167825 */ /* 0x001fca00078e0248 */
[----:B------:R0:W5:Y:S02]  /*16d0*/  @!P0 LDG.E.U16 R32, [R22.64] ;  /* 0x0000000616208981 */ /* 0x000164000c1e1500 */
[----:B0-----:R-:W-:-:S05]  /*16e0*/  IMAD.WIDE R22, R52, 0x2, R74 ;  /* 0x0000000234167825 */ /* 0x001fca00078e024a */
[----:B------:R-:W5:Y:S01]  /*16f0*/  @!P0 LDG.E.U16 R34, [R22.64] ;  /* 0x0000000616228981 */ /* 0x000f62000c1e1500 */
[----:B------:R-:W-:Y:S01]  /*1700*/  IADD3 R55, R55, -0x1, RZ ;  /* 0xffffffff37377810 */ /* 0x000fe20007ffe0ff */
[----:B------:R-:W-:Y:S01]  /*1710*/  UIADD3 UR4, UR4, -0x20, URZ ;  /* 0xffffffe004047890 */ /* 0x000fe2000fffe03f */
[C---:B------:R-:W-:Y:S02]  /*1720*/  IMAD.WIDE R72, R56.reuse, 0x2, R72 ;  /* 0x0000000238487825 */ /* 0x040fe400078e0248 */
[----:B------:R-:W-:Y:S02]  /*1730*/  ISETP.NE.U32.AND P0, PT, R55, RZ, PT ;  /* 0x000000ff3700720c */ /* 0x000fe40003f05070 */
[----:B------:R-:W-:-:S04]  /*1740*/  IMAD.WIDE R70, R56, 0x2, R70 ;  /* 0x0000000238467825 */ /* 0x000fc800078e0246 */
[----:B------:R-:W-:-:S04]  /*1750*/  IMAD.WIDE R66, R56, 0x2, R66 ;  /* 0x0000000238427825 */ /* 0x000fc800078e0242 */
[----:B------:R-:W-:-:S04]  /*1760*/  IMAD.WIDE R42, R56, 0x2, R42 ;  /* 0x00000002382a7825 */ /* 0x000fc800078e022a */
[----:B------:R-:W-:-:S04]  /*1770*/  IMAD.WIDE R40, R56, 0x2, R40 ;  /* 0x0000000238287825 */ /* 0x000fc800078e0228 */
[----:B------:R-:W-:Y:S01]  /*1780*/  IMAD.WIDE R76, R57, 0x2, R76 ;  /* 0x00000002394c7825 */ /* 0x000fe200078e024c */
[----:B--2---:R-:W-:Y:S04]  /*1790*/  STS.U16 [R63+0x800], R16 ;  /* 0x000800103f007388 */ /* 0x004fe80000000400 */
[----:B----4-:R-:W-:Y:S04]  /*17a0*/  STS.U16 [R63+0xa00], R18 ;  /* 0x000a00123f007388 */ /* 0x010fe80000000400 */
[----:B---3--:R-:W-:Y:S04]  /*17b0*/  STS.U16 [R63+0xc00], R20 ;  /* 0x000c00143f007388 */ /* 0x008fe80000000400 */
[----:B-----5:R-:W-:Y:S04]  /*17c0*/  STS.U16 [R63+0xe00], R32 ;  /* 0x000e00203f007388 */ /* 0x020fe80000000400 */
[----:B------:R-:W-:Y:S04]  /*17d0*/  STS.U16 [R65+0x900], R17 ;  /* 0x0009001141007388 */ /* 0x000fe80000000400 */
[----:B------:R-:W-:Y:S04]  /*17e0*/  STS.U16 [R65+0xb00], R19 ;  /* 0x000b001341007388 */ /* 0x000fe80000000400 */
[----:B------:R-:W-:Y:S04]  /*17f0*/  STS.U16 [R65+0xd00], R21 ;  /* 0x000d001541007388 */ /* 0x000fe80000000400 */
[----:B------:R-:W-:Y:S04]  /*1800*/  STS.U16 [R65+0xf00], R34 ;  /* 0x000f002241007388 */ /* 0x000fe80000000400 */
[----:B------:R-:W-:Y:S06]  /*1810*/  BAR.SYNC.DEFER_BLOCKING 0x0 ;  /* 0x0000000000007b1d */ /* 0x000fec0000010000 */
[----:B------:R-:W-:Y:S04]  /*1820*/  LDSM.16.MT88.4 R32, [R38] ;  /* 0x000000002620783b */ /* 0x000fe80000004200 */
[----:B------:R-:W0:Y:S04]  /*1830*/  LDSM.16.M88.4 R16, [R39+0x800] ;  /* 0x000800002710783b */ /* 0x000e280000000200 */
[----:B------:R-:W1:Y:S01]  /*1840*/  LDSM.16.M88.4 R20, [R39+0xc00] ;  /* 0x000c00002714783b */ /* 0x000e620000000200 */
[C---:B0-----:R-:W-:Y:S07]  /*1850*/  HMMA.16816.F32.BF16 R24, R32.reuse, R16, R24 ;  /* 0x000000102018723c */ /* 0x041fee0000041818 */
[----:B------:R-:W-:Y:S01]  /*1860*/  IMAD.WIDE R16, R56, 0x2, R74 ;  /* 0x0000000238107825 */ /* 0x000fe200078e024a */
[----:B-1----:R-:W-:Y:S01]  /*1870*/  HMMA.16816.F32.BF16 R28, R32, R20, R28 ;  /* 0x00000014201c723c */ /* 0x002fe2000004181c */
[----:B------:R-:W0:Y:S02]  /*1880*/  LDSM.16.MT88.4 R32, [R38+0x400] ;  /* 0x000400002620783b */ /* 0x000e240000004200 */
[----:B------:R-:W-:-:S02]  /*1890*/  IMAD.MOV.U32 R75, RZ, RZ, R16 ;  /* 0x000000ffff4b7224 */ /* 0x000fc400078e0010 */
[----:B------:R-:W-:Y:S02]  /*18a0*/  IMAD.MOV.U32 R74, RZ, RZ, R17 ;  /* 0x000000ffff4a7224 */ /* 0x000fe400078e0011 */
[----:B------:R-:W-:-:S04]  /*18b0*/  IMAD.WIDE R16, R56, 0x2, R44 ;  /* 0x0000000238107825 */ /* 0x000fc800078e022c */
[----:B------:R-:W-:Y:S02]  /*18c0*/  IMAD.MOV.U32 R45, RZ, RZ, R16 ;  /* 0x000000ffff2d7224 */ /* 0x000fe400078e0010 */
[----:B------:R-:W-:-:S03]  /*18d0*/  IMAD.MOV.U32 R44, RZ, RZ, R17 ;  /* 0x000000ffff2c7224 */ /* 0x000fc600078e0011 */
[C---:B0-----:R-:W-:Y:S07]  /*18e0*/  HMMA.16816.F32.BF16 R24, R32.reuse, R18, R24 ;  /* 0x000000122018723c */ /* 0x041fee0000041818 */
[----:B------:R-:W-:Y:S01]  /*18f0*/  IMAD.WIDE R18, R56, 0x2, R68 ;  /* 0x0000000238127825 */ /* 0x000fe200078e0244 */
[----:B------:R-:W-:Y:S03]  /*1900*/  HMMA.16816.F32.BF16 R28, R32, R22, R28 ;  /* 0x00000016201c723c */ /* 0x000fe6000004181c */
[----:B------:R-:W-:-:S02]  /*1910*/  IMAD.MOV.U32 R69, RZ, RZ, R18 ;  /* 0x000000ffff457224 */ /* 0x000fc400078e0012 */
[----:B------:R-:W-:Y:S01]  /*1920*/  IMAD.MOV.U32 R68, RZ, RZ, R19 ;  /* 0x000000ffff447224 */ /* 0x000fe200078e0013 */
[----:B------:R-:W-:Y:S05]  /*1930*/  @P0 BRA `(.L_x_1) ;  /* 0xfffff91000000947 */ /* 0x000fea000383ffff */
[----:B------:R-:W-:-:S13]  /*1940*/  NOP ;  /* 0x0000000000007918 */ /* 0x000fda0000000000 */
[----:B------:R-:W-:Y:S02]  /*1950*/  F2FP.BF16.PACK_AB R27, R31, R27 ;  /* 0x0000001b1f1b723e */ /* 0x000fe400000010ff */
[----:B------:R-:W-:Y:S02]  /*1960*/  F2FP.BF16.PACK_AB R26, R30, R26 ;  /* 0x0000001a1e1a723e */ /* 0x000fe400000010ff */
[----:B------:R-:W-:Y:S02]  /*1970*/  F2FP.BF16.PACK_AB R25, R29, R25 ;  /* 0x000000191d19723e */ /* 0x000fe400000010ff */
[----:B------:R-:W-:-:S07]  /*1980*/  F2FP.BF16.PACK_AB R24, R28, R24 ;  /* 0x000000181c18723e */ /* 0x000fce00000010ff */
.L_x_0:
[----:B------:R-:W-:Y:S01]  /*1990*/  BAR.SYNC.DEFER_BLOCKING 0x0 ;  /* 0x0000000000007b1d */ /* 0x000fe20000010000 */
[----:B------:R-:W-:Y:S02]  /*19a0*/  ISETP.NE.U32.AND P0, PT, R7, RZ, PT ;  /* 0x000000ff0700720c */ /* 0x000fe40003f05070 */
[----:B------:R-:W-:-:S02]  /*19b0*/  LOP3.LUT R6, R6, 0x40, RZ, 0xc0, !PT ;  /* 0x0000004006067812 */ /* 0x000fc400078ec0ff */
[----:B------:R-:W-:Y:S02]  /*19c0*/  SEL R2, RZ, 0x404, !P0 ;  /* 0x00000404ff027807 */ /* 0x000fe40004000000 */
[----:B------:R-:W-:Y:S02]  /*19d0*/  LOP3.LUT R3, R0, 0x20, RZ, 0xc0, !PT ;  /* 0x0000002000037812 */ /* 0x000fe400078ec0ff */
[----:B------:R-:W-:Y:S02]  /*19e0*/  LOP3.LUT R5, R2, 0x3c, R5, 0x78, !PT ;  /* 0x0000003c02057812 */ /* 0x000fe400078e7805 */
[----:B------:R-:W-:Y:S01]  /*19f0*/  SHF.R.S32.HI R16, RZ, 0x3, R0 ;  /* 0x00000003ff107819 */ /* 0x000fe20000011400 */
[----:B------:R-:W-:Y:S01]  /*1a00*/  IMAD R6, R3, 0x8, R6 ;  /* 0x0000000803067824 */ /* 0x000fe200078e0206 */
[----:B------:R-:W-:Y:S02]  /*1a10*/  SHF.R.S32.HI R4, RZ, 0x4, R0 ;  /* 0x00000004ff047819 */ /* 0x000fe40000011400 */
[----:B------:R-:W-:Y:S01]  /*1a20*/  SGXT R0, R16, 0x1 ;  /* 0x000000011000781a */ /* 0x000fe20000000200 */
[----:B------:R-:W-:Y:S01]  /*1a30*/  IMAD.IADD R5, R6, 0x1, R5 ;  /* 0x0000000106057824 */ /* 0x000fe200078e0205 */
[----:B------:R-:W-:Y:S01]  /*1a40*/  SGXT R4, R4, 0x1 ;  /* 0x000000010404781a */ /* 0x000fe20000000200 */
[----:B------:R-:W-:Y:S01]  /*1a50*/  IMAD R16, R15, c[0x0][0x198], RZ ;  /* 0x000066000f107a24 */ /* 0x000fe200078e02ff */
[----:B------:R-:W-:-:S02]  /*1a60*/  LOP3.LUT R17, R0, 0x240, RZ, 0xc0, !PT ;  /* 0x0000024000117812 */ /* 0x000fc400078ec0ff */
[----:B------:R-:W-:Y:S02]  /*1a70*/  LOP3.LUT R0, R5, 0x40, RZ, 0x3c, !PT ;  /* 0x0000004005007812 */ /* 0x000fe400078e3cff */
[----:B------:R-:W-:Y:S01]  /*1a80*/  LOP3.LUT R4, R4, 0x404, RZ, 0xc0, !PT ;  /* 0x0000040404047812 */ /* 0x000fe200078ec0ff */
[----:B------:R-:W-:Y:S01]  /*1a90*/  STS [R5], R24 ;  /* 0x0000001805007388 */ /* 0x000fe20000000800 */
[----:B------:R-:W-:Y:S02]  /*1aa0*/  LOP3.LUT R17, R17, 0x38, R8, 0xf8, !PT ;  /* 0x0000003811117812 */ /* 0x000fe400078ef808 */
[----:B------:R-:W-:Y:S01]  /*1ab0*/  ISETP.GE.AND P0, PT, R37, c[0x0][0x178], PT ;  /* 0x00005e0025007a0c */ /* 0x000fe20003f06270 */
[----:B------:R-:W-:Y:S01]  /*1ac0*/  STS [R5+0x80], R25 ;  /* 0x0000801905007388 */ /* 0x000fe20000000800 */
[----:B------:R-:W-:Y:S02]  /*1ad0*/  IMAD R4, R3, 0x4, R4 ;  /* 0x0000000403047824 */ /* 0x000fe400078e0204 */
[----:B------:R-:W-:Y:S01]  /*1ae0*/  IMAD R37, R37, c[0x0][0x194], RZ ;  /* 0x0000650025257a24 */ /* 0x000fe200078e02ff */
[----:B------:R-:W-:Y:S01]  /*1af0*/  STS [R0+0x200], R26 ;  /* 0x0002001a00007388 */ /* 0x000fe20000000800 */
[C---:B------:R-:W-:Y:S01]  /*1b00*/  ISETP.LT.AND P1, PT, R9.reuse, c[0x0][0x17c], !P0 ;  /* 0x00005f0009007a0c */ /* 0x040fe20004721270 */
[----:B------:R-:W-:Y:S01]  /*1b10*/  IMAD R9, R9, c[0x0][0x198], RZ ;  /* 0x0000660009097a24 */ /* 0x000fe200078e02ff */
[----:B------:R-:W-:Y:S01]  /*1b20*/  LOP3.LUT R17, R4, R17, R7, 0xf6, !PT ;  /* 0x0000001104117212 */ /* 0x000fe200078ef607 */
[----:B------:R0:W-:Y:S04]  /*1b30*/  STS [R0+0x280], R27 ;  /* 0x0002801b00007388 */ /* 0x0001e80000000800 */
[----:B------:R-:W-:Y:S01]  /*1b40*/  BAR.SYNC.DEFER_BLOCKING 0x0 ;  /* 0x0000000000007b1d */ /* 0x000fe20000010000 */
[----:B------:R-:W-:-:S02]  /*1b50*/  LOP3.LUT R6, R17, 0x4, RZ, 0x3c, !PT ;  /* 0x0000000411067812 */ /* 0x000fc400078e3cff */
[C---:B------:R-:W-:Y:S02]  /*1b60*/  LEA R18, P2, R37.reuse, c[0x0][0x170], 0x1 ;  /* 0x00005c0025127a11 */ /* 0x040fe400078408ff */
[C---:B------:R-:W-:Y:S01]  /*1b70*/  ISETP.LT.AND P4, PT, R10.reuse, c[0x0][0x17c], !P0 ;  /* 0x00005f000a007a0c */ /* 0x040fe20004781270 */
[----:B------:R-:W-:Y:S01]  /*1b80*/  IMAD R10, R10, c[0x0][0x198], RZ ;  /* 0x000066000a0a7a24 */ /* 0x000fe200078e02ff */
[----:B------:R-:W-:Y:S01]  /*1b90*/  LEA.HI.X.SX32 R37, R37, c[0x0][0x174], 0x1, P2 ;  /* 0x00005d0025257a11 */ /* 0x000fe200010f0eff */
[----:B0-----:R-:W-:Y:S01]  /*1ba0*/  IMAD R0, R14, c[0x0][0x198], RZ ;  /* 0x000066000e007a24 */ /* 0x001fe200078e02ff */
[CC--:B------:R-:W-:Y:S02]  /*1bb0*/  LEA R2, P2, R9.reuse, R18.reuse, 0x1 ;  /* 0x0000001209027211 */ /* 0x0c0fe400078408ff */
[----:B------:R-:W-:Y:S02]  /*1bc0*/  LEA R4, P3, R10, R18, 0x1 ;  /* 0x000000120a047211 */ /* 0x000fe400078608ff */
[----:B------:R-:W-:-:S02]  /*1bd0*/  LEA.HI.X.SX32 R3, R9, R37, 0x1, P2 ;  /* 0x0000002509037211 */ /* 0x000fc400010f0eff */
[----:B------:R-:W-:Y:S02]  /*1be0*/  LEA.HI.X.SX32 R5, R10, R37, 0x1, P3 ;  /* 0x000000250a057211 */ /* 0x000fe400018f0eff */
[C---:B------:R-:W-:Y:S01]  /*1bf0*/  ISETP.LT.AND P5, PT, R11.reuse, c[0x0][0x17c], !P0 ;  /* 0x00005f000b007a0c */ /* 0x040fe200047a1270 */
[----:B------:R-:W-:Y:S01]  /*1c00*/  IMAD R11, R11, c[0x0][0x198], RZ ;  /* 0x000066000b0b7a24 */ /* 0x000fe200078e02ff */
[C---:B------:R-:W-:Y:S01]  /*1c10*/  ISETP.LT.AND P3, PT, R13.reuse, c[0x0][0x17c], !P0 ;  /* 0x00005f000d007a0c */ /* 0x040fe20004761270 */
[----:B------:R-:W-:Y:S01]  /*1c20*/  IMAD R13, R13, c[0x0][0x198], RZ ;  /* 0x000066000d0d7a24 */ /* 0x000fe200078e02ff */
[----:B------:R-:W0:Y:S04]  /*1c30*/  LDS R19, [R17] ;  /* 0x0000000011137984 */ /* 0x000e280000000800 */
[----:B------:R-:W1:Y:S04]  /*1c40*/  LDS R23, [R6] ;  /* 0x0000000006177984 */ /* 0x000e680000000800 */
[----:B------:R2:W3:Y:S04]  /*1c50*/  LDS R21, [R17+0x100] ;  /* 0x0001000011157984 */ /* 0x0004e80000000800 */
[----:B------:R4:W5:Y:S01]  /*1c60*/  LDS R25, [R6+0x100] ;  /* 0x0001000006197984 */ /* 0x0009620000000800 */
[----:B--2---:R-:W-:Y:S01]  /*1c70*/  IMAD R17, R36, c[0x0][0x198], RZ ;  /* 0x0000660024117a24 */ /* 0x004fe200078e02ff */
[----:B----4-:R-:W-:-:S04]  /*1c80*/  LEA R6, P6, R11, R18, 0x1 ;  /* 0x000000120b067211 */ /* 0x010fc800078c08ff */
[----:B------:R-:W-:Y:S02]  /*1c90*/  LEA.HI.X.SX32 R7, R11, R37, 0x1, P6 ;  /* 0x000000250b077211 */ /* 0x000fe400030f0eff */
[----:B------:R-:W-:-:S04]  /*1ca0*/  LEA R8, P6, R0, R18, 0x1 ;  /* 0x0000001200087211 */ /* 0x000fc800078c08ff */
[----:B------:R-:W-:Y:S01]  /*1cb0*/  LEA.HI.X.SX32 R9, R0, R37, 0x1, P6 ;  /* 0x0000002500097211 */ /* 0x000fe200030f0eff */
[----:B0-----:R0:W-:Y:S04]  /*1cc0*/  @P1 STG.E.U16 [R2.64], R19 ;  /* 0x0000001302001986 */ /* 0x0011e8000c101506 */
[----:B-1----:R1:W-:Y:S01]  /*1cd0*/  @P4 STG.E.U16 [R4.64], R23 ;  /* 0x0000001704004986 */ /* 0x0023e2000c101506 */
[C---:B------:R-:W-:Y:S01]  /*1ce0*/  ISETP.LT.AND P4, PT, R12.reuse, c[0x0][0x17c], !P0 ;  /* 0x00005f000c007a0c */ /* 0x040fe20004781270 */
[----:B------:R-:W-:Y:S01]  /*1cf0*/  IMAD R12, R12, c[0x0][0x198], RZ ;  /* 0x000066000c0c7a24 */ /* 0x000fe200078e02ff */
[----:B---3--:R-:W-:Y:S01]  /*1d00*/  PRMT R0, R21, 0x7632, R0 ;  /* 0x0000763215007816 */ /* 0x008fe20000000000 */
[----:B------:R2:W-:Y:S03]  /*1d10*/  @P5 STG.E.U16 [R6.64], R21 ;  /* 0x0000001506005986 */ /* 0x0005e6000c101506 */
[----:B0-----:R-:W-:-:S02]  /*1d20*/  LEA R2, P1, R12, R18, 0x1 ;  /* 0x000000120c027211 */ /* 0x001fc400078208ff */
[----:B------:R-:W-:Y:S02]  /*1d30*/  PRMT R19, R19, 0x7632, R19 ;  /* 0x0000763213137816 */ /* 0x000fe40000000013 */
[CC--:B-1----:R-:W-:Y:S02]  /*1d40*/  LEA R4, P2, R13.reuse, R18.reuse, 0x1 ;  /* 0x000000120d047211 */ /* 0x0c2fe400078408ff */
[-C--:B------:R-:W-:Y:S02]  /*1d50*/  LEA.HI.X.SX32 R3, R12, R37.reuse, 0x1, P1 ;  /* 0x000000250c037211 */ /* 0x080fe400008f0eff */
[----:B------:R-:W-:Y:S02]  /*1d60*/  LEA R10, P1, R16, R18, 0x1 ;  /* 0x00000012100a7211 */ /* 0x000fe400078208ff */
[----:B------:R-:W-:Y:S01]  /*1d70*/  LEA.HI.X.SX32 R5, R13, R37, 0x1, P2 ;  /* 0x000000250d057211 */ /* 0x000fe200010f0eff */
[----:B-----5:R2:W-:Y:S01]  /*1d80*/  @P4 STG.E.U16 [R2.64], R25 ;  /* 0x0000001902004986 */ /* 0x0205e2000c101506 */
[----:B------:R-:W-:-:S02]  /*1d90*/  ISETP.LT.AND P2, PT, R14, c[0x0][0x17c], !P0 ;  /* 0x00005f000e007a0c */ /* 0x000fc40004741270 */
[----:B------:R-:W-:Y:S01]  /*1da0*/  LEA.HI.X.SX32 R11, R16, R37, 0x1, P1 ;  /* 0x00000025100b7211 */ /* 0x000fe200008f0eff */
[----:B------:R2:W-:Y:S01]  /*1db0*/  @P3 STG.E.U16 [R4.64], R19 ;  /* 0x0000001304003986 */ /* 0x0005e2000c101506 */
[----:B------:R-:W-:Y:S02]  /*1dc0*/  ISETP.LT.AND P1, PT, R15, c[0x0][0x17c], !P0 ;  /* 0x00005f000f007a0c */ /* 0x000fe40004721270 */
[----:B------:R-:W-:Y:S02]  /*1dd0*/  ISETP.LT.AND P0, PT, R36, c[0x0][0x17c], !P0 ;  /* 0x00005f0024007a0c */ /* 0x000fe40004701270 */
[----:B------:R-:W-:Y:S02]  /*1de0*/  PRMT R23, R23, 0x7632, R23 ;  /* 0x0000763217177816 */ /* 0x000fe40000000017 */
[----:B------:R-:W-:-:S03]  /*1df0*/  LEA R12, P6, R17, R18, 0x1 ;  /* 0x00000012110c7211 */ /* 0x000fc600078c08ff */
[----:B------:R2:W-:Y:S01]  /*1e00*/  @P2 STG.E.U16 [R8.64], R23 ;  /* 0x0000001708002986 */ /* 0x0005e2000c101506 */
[----:B------:R-:W-:-:S03]  /*1e10*/  LEA.HI.X.SX32 R13, R17, R37, 0x1, P6 ;  /* 0x00000025110d7211 */ /* 0x000fc600030f0eff */
[----:B------:R2:W-:Y:S02]  /*1e20*/  @P1 STG.E.U16 [R10.64], R0 ;  /* 0x000000000a001986 */ /* 0x0005e4000c101506 */
[----:B------:R-:W-:Y:S05]  /*1e30*/  @!P0 EXIT ;  /* 0x000000000000894d */ /* 0x000fea0003800000 */
[----:B--2---:R-:W-:-:S05]  /*1e40*/  PRMT R6, R25, 0x7632, R6 ;  /* 0x0000763219067816 */ /* 0x004fca0000000006 */
[----:B------:R-:W-:Y:S01]  /*1e50*/  STG.E.U16 [R12.64], R6 ;  /* 0x000000060c007986 */ /* 0x000fe2000c101506 */
[----:B------:R-:W-:Y:S05]  /*1e60*/  EXIT ;  /* 0x000000000000794d */ /* 0x000fea0003800000 */
.L_x_2:
[----:B------:R-:W-:-:S00]  /*1e70*/  BRA `(.L_x_2) ;  /* 0xfffffff000007947 */ /* 0x000fc0000383ffff */
[----:B------:R-:W-:-:S00]  /*1e80*/  NOP ;  /* 0x0000000000007918 */ /* 0x000fc00000000000 */
[----:B------:R-:W-:-:S00]  /*1e90*/  NOP ;  /* 0x0000000000007918 */ /* 0x000fc00000000000 */
[----:B------:R-:W-:-:S00]  /*1ea0*/  NOP ;  /* 0x0000000000007918 */ /* 0x000fc00000000000 */
[----:B------:R-:W-:-:S00]  /*1eb0*/  NOP ;  /* 0x0000000000007918 */ /* 0x000fc00000000000 */
[----:B------:R-:W-:-:S00]  /*1ec0*/  NOP ;  /* 0x0000000000007918 */ /* 0x000fc00000000000 */
[----:B------:R-:W-:-:S00]  /*1ed0*/  NOP ;  /* 0x0000000000007918 */ /* 0x000fc00000000000 */
[----:B------:R-:W-:-:S00]  /*1ee0*/  NOP ;  /* 0x0000000000007918 */ /* 0x000fc00000000000 */
[----:B------:R-:W-:-:S00]  /*1ef0*/  NOP ;  /* 0x0000000000007918 */ /* 0x000fc00000000000 */
.L_x_3:


//--------------------- .nv.shared.matmul_kernel  --------------------------
	.section	.nv.shared.matmul_kernel,"aw",@nobits
	.sectionflags	@""
	.align	16
